	.target	sm_90a

	.elftype	@"ET_EXEC"


//--------------------- .note.nv.tkinfo           --------------------------
	.section	.note.nv.tkinfo,"",@"SHT_NOTE"
	.sectionflags	@"SHF_NOTE_NV_TKINFO"
	.tkinfo
        /*0018*/ 	.word	0x00000002
        /*0030*/ 	.string	""
        /*0030*/ 	.string	"ptxas"
        /*0030*/ 	.string	"Cuda compilation tools, release 13.0, V13.0.88"
        /*0030*/ 	.string	"Build cuda_13.0.r13.0/compiler.36424714_0"
        /*0030*/ 	.string	"-arch sm_90a -m 64 "



//--------------------- .note.nv.cuinfo           --------------------------
	.section	.note.nv.cuinfo,"",@"SHT_NOTE"
	.sectionflags	@"SHF_NOTE_NV_CUINFO"
        /*0018*/ 	.short	0x0002
        /*001a*/ 	.short	0x005a
        /*001c*/ 	.short	0x0082
	.zero		2


//--------------------- .nv.info                  --------------------------
	.section	.nv.info,"",@"SHT_CUDA_INFO"
	.align	4


	//----- nvinfo : EIATTR_REGCOUNT
	.align		4
        /*0000*/ 	.byte	0x04, 0x2f
        /*0002*/ 	.short	(.L_12 - .L_11)
	.align		4
.L_11:
        /*0004*/ 	.word	index@(_ZN7cutlass13device_kernelINS_4gemm6kernel13GemmUniversalIN4cute5tupleIJiiiiEEENS1_10collective13CollectiveMmaINS1_37MainloopSm90TmaGmmaWarpSpecializedFP8ILi5ENS5_IJNS4_1CILi1EEESB_SB_EEENS1_32KernelTmaWarpSpecializedPingpongEEENS5_IJNSA_ILi64EEESF_NSA_ILi128EEEEEENS_12float_e4m3_tENS5_IJlSB_lEEESI_SJ_NS4_8TiledMMAINS4_8MMA_AtomIJNS4_4SM904GMMA30MMA_64x64x32_F32E4M3E4M3_SS_TNILNSN_7ScaleInE1ELSP_1EEEEEENS4_6LayoutISC_NS5_IJNSA_ILi0EEEST_ST_EEEEENS5_IJNS4_10UnderscoreESW_SW_EEEEENS4_13SM90_TMA_LOADENS4_14ComposedLayoutINS4_7SwizzleILi3ELi4ELi3EEENS4_18smem_ptr_flag_bitsILi8EEENSS_INS5_IJNSA_ILi8EEESG_EEENS5_IJSG_SB_EEEEEEEvNS4_8identityESZ_S19_vS1A_EENS_8epilogue10collective6detail29Sm90TmaWarpSpecializedAdapterINS1D_15DefaultEpilogueISI_SJ_SJ_NS1C_6thread17LinearCombinationISI_Li1EffLNS1H_9ScaleType4KindE0ELNS_15FloatRoundStyleE2ESI_EENS1_15EpilogueDefaultEEEEEvvEEEEvNT_6ParamsE)
        /*0008*/ 	.word	0x000000a8


	//----- nvinfo : EIATTR_FRAME_SIZE
	.align		4
.L_12:
        /*000c*/ 	.byte	0x04, 0x11
        /*000e*/ 	.short	(.L_14 - .L_13)
	.align		4
.L_13:
        /*0010*/ 	.word	index@(_ZN7cutlass13device_kernelINS_4gemm6kernel13GemmUniversalIN4cute5tupleIJiiiiEEENS1_10collective13CollectiveMmaINS1_37MainloopSm90TmaGmmaWarpSpecializedFP8ILi5ENS5_IJNS4_1CILi1EEESB_SB_EEENS1_32KernelTmaWarpSpecializedPingpongEEENS5_IJNSA_ILi64EEESF_NSA_ILi128EEEEEENS_12float_e4m3_tENS5_IJlSB_lEEESI_SJ_NS4_8TiledMMAINS4_8MMA_AtomIJNS4_4SM904GMMA30MMA_64x64x32_F32E4M3E4M3_SS_TNILNSN_7ScaleInE1ELSP_1EEEEEENS4_6LayoutISC_NS5_IJNSA_ILi0EEEST_ST_EEEEENS5_IJNS4_10UnderscoreESW_SW_EEEEENS4_13SM90_TMA_LOADENS4_14ComposedLayoutINS4_7SwizzleILi3ELi4ELi3EEENS4_18smem_ptr_flag_bitsILi8EEENSS_INS5_IJNSA_ILi8EEESG_EEENS5_IJSG_SB_EEEEEEEvNS4_8identityESZ_S19_vS1A_EENS_8epilogue10collective6detail29Sm90TmaWarpSpecializedAdapterINS1D_15DefaultEpilogueISI_SJ_SJ_NS1C_6thread17LinearCombinationISI_Li1EffLNS1H_9ScaleType4KindE0ELNS_15FloatRoundStyleE2ESI_EENS1_15EpilogueDefaultEEEEEvvEEEEvNT_6ParamsE)
        /*0014*/ 	.word	0x00000000


	//----- nvinfo : EIATTR_MIN_STACK_SIZE
	.align		4
.L_14:
        /*0018*/ 	.byte	0x04, 0x12
        /*001a*/ 	.short	(.L_16 - .L_15)
	.align		4
.L_15:
        /*001c*/ 	.word	index@(_ZN7cutlass13device_kernelINS_4gemm6kernel13GemmUniversalIN4cute5tupleIJiiiiEEENS1_10collective13CollectiveMmaINS1_37MainloopSm90TmaGmmaWarpSpecializedFP8ILi5ENS5_IJNS4_1CILi1EEESB_SB_EEENS1_32KernelTmaWarpSpecializedPingpongEEENS5_IJNSA_ILi64EEESF_NSA_ILi128EEEEEENS_12float_e4m3_tENS5_IJlSB_lEEESI_SJ_NS4_8TiledMMAINS4_8MMA_AtomIJNS4_4SM904GMMA30MMA_64x64x32_F32E4M3E4M3_SS_TNILNSN_7ScaleInE1ELSP_1EEEEEENS4_6LayoutISC_NS5_IJNSA_ILi0EEEST_ST_EEEEENS5_IJNS4_10UnderscoreESW_SW_EEEEENS4_13SM90_TMA_LOADENS4_14ComposedLayoutINS4_7SwizzleILi3ELi4ELi3EEENS4_18smem_ptr_flag_bitsILi8EEENSS_INS5_IJNSA_ILi8EEESG_EEENS5_IJSG_SB_EEEEEEEvNS4_8identityESZ_S19_vS1A_EENS_8epilogue10collective6detail29Sm90TmaWarpSpecializedAdapterINS1D_15DefaultEpilogueISI_SJ_SJ_NS1C_6thread17LinearCombinationISI_Li1EffLNS1H_9ScaleType4KindE0ELNS_15FloatRoundStyleE2ESI_EENS1_15EpilogueDefaultEEEEEvvEEEEvNT_6ParamsE)
        /*0020*/ 	.word	0x00000000
.L_16:


//--------------------- .nv.compat                --------------------------
	.section	.nv.compat,"",@"SHT_CUDA_COMPAT_INFO"
	.align	4
        /*0000*/ 	.byte	0x02, 0x09, 0x01, 0x00, 0x02, 0x02, 0x04, 0x00, 0x02, 0x05, 0x05, 0x00, 0x03, 0x07, 0x01, 0x01
        /*0010*/ 	.byte	0x02, 0x03, 0x01, 0x00, 0x02, 0x06, 0x01, 0x00, 0x04, 0x0b, 0x08, 0x00, 0x00, 0x00, 0x00, 0x00
        /*0020*/ 	.byte	0x00, 0x00, 0x00, 0x00


//--------------------- .nv.info._ZN7cutlass13device_kernelINS_4gemm6kernel13GemmUniversalIN4cute5tupleIJiiiiEEENS1_10collective13CollectiveMmaINS1_37MainloopSm90TmaGmmaWarpSpecializedFP8ILi5ENS5_IJNS4_1CILi1EEESB_SB_EEENS1_32KernelTmaWarpSpecializedPingpongEEENS5_IJNSA_ILi64EEESF_NSA_ILi128EEEEEENS_12float_e4m3_tENS5_IJlSB_lEEESI_SJ_NS4_8TiledMMAINS4_8MMA_AtomIJNS4_4SM904GMMA30MMA_64x64x32_F32E4M3E4M3_SS_TNILNSN_7ScaleInE1ELSP_1EEEEEENS4_6LayoutISC_NS5_IJNSA_ILi0EEEST_ST_EEEEENS5_IJNS4_10UnderscoreESW_SW_EEEEENS4_13SM90_TMA_LOADENS4_14ComposedLayoutINS4_7SwizzleILi3ELi4ELi3EEENS4_18smem_ptr_flag_bitsILi8EEENSS_INS5_IJNSA_ILi8EEESG_EEENS5_IJSG_SB_EEEEEEEvNS4_8identityESZ_S19_vS1A_EENS_8epilogue10collective6detail29Sm90TmaWarpSpecializedAdapterINS1D_15DefaultEpilogueISI_SJ_SJ_NS1C_6thread17LinearCombinationISI_Li1EffLNS1H_9ScaleType4KindE0ELNS_15FloatRoundStyleE2ESI_EENS1_15EpilogueDefaultEEEEEvvEEEEvNT_6ParamsE --------------------------
	.section	.nv.info._ZN7cutlass13device_kernelINS_4gemm6kernel13GemmUniversalIN4cute5tupleIJiiiiEEENS1_10collective13CollectiveMmaINS1_37MainloopSm90TmaGmmaWarpSpecializedFP8ILi5ENS5_IJNS4_1CILi1EEESB_SB_EEENS1_32KernelTmaWarpSpecializedPingpongEEENS5_IJNSA_ILi64EEESF_NSA_ILi128EEEEEENS_12float_e4m3_tENS5_IJlSB_lEEESI_SJ_NS4_8TiledMMAINS4_8MMA_AtomIJNS4_4SM904GMMA30MMA_64x64x32_F32E4M3E4M3_SS_TNILNSN_7ScaleInE1ELSP_1EEEEEENS4_6LayoutISC_NS5_IJNSA_ILi0EEEST_ST_EEEEENS5_IJNS4_10UnderscoreESW_SW_EEEEENS4_13SM90_TMA_LOADENS4_14ComposedLayoutINS4_7SwizzleILi3ELi4ELi3EEENS4_18smem_ptr_flag_bitsILi8EEENSS_INS5_IJNSA_ILi8EEESG_EEENS5_IJSG_SB_EEEEEEEvNS4_8identityESZ_S19_vS1A_EENS_8epilogue10collective6detail29Sm90TmaWarpSpecializedAdapterINS1D_15DefaultEpilogueISI_SJ_SJ_NS1C_6thread17LinearCombinationISI_Li1EffLNS1H_9ScaleType4KindE0ELNS_15FloatRoundStyleE2ESI_EENS1_15EpilogueDefaultEEEEEvvEEEEvNT_6ParamsE,"",@"SHT_CUDA_INFO"
	.sectionflags	@""
	.align	4


	//----- nvinfo : EIATTR_CUDA_API_VERSION
	.align		4
        /*0000*/ 	.byte	0x04, 0x37
        /*0002*/ 	.short	(.L_18 - .L_17)
.L_17:
        /*0004*/ 	.word	0x00000082


	//----- nvinfo : EIATTR_KPARAM_INFO
	.align		4
.L_18:
        /*0008*/ 	.byte	0x04, 0x17
        /*000a*/ 	.short	(.L_20 - .L_19)
.L_19:
        /*000c*/ 	.word	0x00000000
        /*0010*/ 	.short	0x0000
        /*0012*/ 	.short	0x0070
        /*0014*/ 	.byte	0x00, 0xf0, 0x01, 0x10


	//----- nvinfo : EIATTR_SPARSE_MMA_MASK
	.align		4
.L_20:
        /*0018*/ 	.byte	0x03, 0x50
        /*001a*/ 	.short	0x0000


	//----- nvinfo : EIATTR_MAXREG_COUNT
	.align		4
        /*001c*/ 	.byte	0x03, 0x1b
        /*001e*/ 	.short	0x00a8


	//----- nvinfo : EIATTR_NUM_BARRIERS
	.align		4
        /*0020*/ 	.byte	0x02, 0x4c
        /*0022*/ 	.byte	0x01
	.zero		1


	//----- nvinfo : EIATTR_MERCURY_ISA_VERSION
	.align		4
        /*0024*/ 	.byte	0x03, 0x5f
        /*0026*/ 	.short	0x0101


	//----- nvinfo : EIATTR_INT_WARP_WIDE_INSTR_OFFSETS
	.align		4
        /*0028*/ 	.byte	0x04, 0x31
        /*002a*/ 	.short	(.L_22 - .L_21)


	//   ....[0]....
.L_21:
        /*002c*/ 	.word	0x00000440


	//   ....[1]....
        /*0030*/ 	.word	0x00000460


	//   ....[2]....
        /*0034*/ 	.word	0x000004e0


	//   ....[3]....
        /*0038*/ 	.word	0x000004f0


	//   ....[4]....
        /*003c*/ 	.word	0x00000500


	//   ....[5]....
        /*0040*/ 	.word	0x00000520


	//   ....[6]....
        /*0044*/ 	.word	0x000005a0


	//   ....[7]....
        /*0048*/ 	.word	0x000005c0


	//----- nvinfo : EIATTR_COOP_GROUP_MASK_REGIDS
	.align		4
.L_22:
        /*004c*/ 	.byte	0x04, 0x29
        /*004e*/ 	.short	(.L_24 - .L_23)


	//   ....[0]....
.L_23:
        /*0050*/ 	.word	0xffffffff


	//   ....[1]....
        /*0054*/ 	.word	0xffffffff


	//   ....[2]....
        /*0058*/ 	.word	0xffffffff


	//   ....[3]....
        /*005c*/ 	.word	0xffffffff


	//   ....[4]....
        /*0060*/ 	.word	0xffffffff


	//   ....[5]....
        /*0064*/ 	.word	0xffffffff


	//----- nvinfo : EIATTR_COOP_GROUP_INSTR_OFFSETS
	.align		4
.L_24:
        /*0068*/ 	.byte	0x04, 0x28
        /*006a*/ 	.short	(.L_26 - .L_25)


	//   ....[0]....
.L_25:
        /*006c*/ 	.word	0x00000060


	//   ....[1]....
        /*0070*/ 	.word	0x00000070


	//   ....[2]....
        /*0074*/ 	.word	0x00000130


	//   ....[3]....
        /*0078*/ 	.word	0x000002e0


	//   ....[4]....
        /*007c*/ 	.word	0x00000320


	//   ....[5]....
        /*0080*/ 	.word	0x00000360


	//----- nvinfo : EIATTR_REG_RECONFIG
	.align		4
.L_26:
        /*0084*/ 	.byte	0x01, 0x54
	.zero		2


	//----- nvinfo : EIATTR_MBARRIER_INSTR_OFFSETS
	.align		4
        /*0088*/ 	.byte	0x04, 0x39
        /*008a*/ 	.short	(.L_28 - .L_27)


	//   ....[0]....
.L_27:
        /*008c*/ 	.word	0x00000230
        /*0090*/ 	.word	0x000000ff
        /*0094*/ 	.word	0x00000000
        /*0098*/ 	.short	0x0100
        /*009a*/ 	.byte	0x08
	.zero		1


	//   ....[1]....
        /*009c*/ 	.word	0x00000240
        /*00a0*/ 	.word	0x000000ff
        /*00a4*/ 	.word	0x00000028
        /*00a8*/ 	.short	0x0100
        /*00aa*/ 	.byte	0x08
	.zero		1


	//   ....[2]....
        /*00ac*/ 	.word	0x00000250
        /*00b0*/ 	.word	0x000000ff
        /*00b4*/ 	.word	0x00000008
        /*00b8*/ 	.short	0x0100
        /*00ba*/ 	.byte	0x08
	.zero		1


	//   ....[3]....
        /*00bc*/ 	.word	0x00000260
        /*00c0*/ 	.word	0x000000ff
        /*00c4*/ 	.word	0x00000030
        /*00c8*/ 	.short	0x0100
        /*00ca*/ 	.byte	0x08
	.zero		1


	//   ....[4]....
        /*00cc*/ 	.word	0x00000270
        /*00d0*/ 	.word	0x000000ff
        /*00d4*/ 	.word	0x00000010
        /*00d8*/ 	.short	0x0100
        /*00da*/ 	.byte	0x08
	.zero		1


	//   ....[5]....
        /*00dc*/ 	.word	0x00000280
        /*00e0*/ 	.word	0x000000ff
        /*00e4*/ 	.word	0x00000038
        /*00e8*/ 	.short	0x0100
        /*00ea*/ 	.byte	0x08
	.zero		1


	//   ....[6]....
        /*00ec*/ 	.word	0x00000290
        /*00f0*/ 	.word	0x000000ff
        /*00f4*/ 	.word	0x00000018
        /*00f8*/ 	.short	0x0100
        /*00fa*/ 	.byte	0x08
	.zero		1


	//   ....[7]....
        /*00fc*/ 	.word	0x000002a0
        /*0100*/ 	.word	0x000000ff
        /*0104*/ 	.word	0x00000040
        /*0108*/ 	.short	0x0100
        /*010a*/ 	.byte	0x08
	.zero		1


	//   ....[8]....
        /*010c*/ 	.word	0x000002b0
        /*0110*/ 	.word	0x000000ff
        /*0114*/ 	.word	0x00000020
        /*0118*/ 	.short	0x0100
        /*011a*/ 	.byte	0x08
	.zero		1


	//   ....[9]....
        /*011c*/ 	.word	0x000002c0
        /*0120*/ 	.word	0x000000ff
        /*0124*/ 	.word	0x00000048
        /*0128*/ 	.short	0x0100
        /*012a*/ 	.byte	0x08
	.zero		1


	//   ....[10]....
        /*012c*/ 	.word	0x000005f0
        /*0130*/ 	.word	0x000000ff
        /*0134*/ 	.word	0x00000080
        /*0138*/ 	.short	0x0100
        /*013a*/ 	.byte	0x08
	.zero		1


	//   ....[11]....
        /*013c*/ 	.word	0x00000640
        /*0140*/ 	.word	0x000000ff
        /*0144*/ 	.word	0x00000088
        /*0148*/ 	.short	0x0100
        /*014a*/ 	.byte	0x08
	.zero		1


	//   ....[12]....
        /*014c*/ 	.word	0x00000660
        /*0150*/ 	.word	0x000000ff
        /*0154*/ 	.word	0x00000060
        /*0158*/ 	.short	0x0100
        /*015a*/ 	.byte	0x09
	.zero		1


	//   ....[13]....
        /*015c*/ 	.word	0x00000670
        /*0160*/ 	.word	0x000000ff
        /*0164*/ 	.word	0x00000068
        /*0168*/ 	.short	0x0100
        /*016a*/ 	.byte	0x09
	.zero		1


	//   ....[14]....
        /*016c*/ 	.word	0x00000680
        /*0170*/ 	.word	0x000000ff
        /*0174*/ 	.word	0x00000070
        /*0178*/ 	.short	0x0100
        /*017a*/ 	.byte	0x09
	.zero		1


	//   ....[15]....
        /*017c*/ 	.word	0x00000690
        /*0180*/ 	.word	0x000000ff
        /*0184*/ 	.word	0x00000078
        /*0188*/ 	.short	0x0100
        /*018a*/ 	.byte	0x09
	.zero		1


	//   ....[16]....
        /*018c*/ 	.word	0x000014c0
        /*0190*/ 	.word	0x000000ff
        /*0194*/ 	.word	0xfffffff8
        /*0198*/ 	.short	0x010a
        /*019a*/ 	.byte	0x0b
	.zero		1


	//   ....[17]....
        /*019c*/ 	.word	0x00001790
        /*01a0*/ 	.word	0x000000ff
        /*01a4*/ 	.word	0x00000000
        /*01a8*/ 	.short	0x010a
        /*01aa*/ 	.byte	0x06
	.zero		1


	//   ....[18]....
        /*01ac*/ 	.word	0x000017d0
        /*01b0*/ 	.word	0x000000ff
        /*01b4*/ 	.word	0x00000000
        /*01b8*/ 	.short	0x010a
        /*01ba*/ 	.byte	0x06
	.zero		1


	//   ....[19]....
        /*01bc*/ 	.word	0x00001e00
        /*01c0*/ 	.word	0x000000ff
        /*01c4*/ 	.word	0x00000000
        /*01c8*/ 	.short	0x010a
        /*01ca*/ 	.byte	0x10
	.zero		1


	//   ....[20]....
        /*01cc*/ 	.word	0x00001e40
        /*01d0*/ 	.word	0x000000ff
        /*01d4*/ 	.word	0x00000000
        /*01d8*/ 	.short	0x010a
        /*01da*/ 	.byte	0x10
	.zero		1


	//   ....[21]....
        /*01dc*/ 	.word	0x000022e0
        /*01e0*/ 	.word	0x000000ff
        /*01e4*/ 	.word	0x00000000
        /*01e8*/ 	.short	0x0101
        /*01ea*/ 	.byte	0x08
	.zero		1


	//   ....[22]....
        /*01ec*/ 	.word	0x00002650
        /*01f0*/ 	.word	0x0000000f
        /*01f4*/ 	.word	0x00000000
        /*01f8*/ 	.short	0x0101
        /*01fa*/ 	.byte	0x17
	.zero		1


	//   ....[23]....
        /*01fc*/ 	.word	0x00002730
        /*0200*/ 	.word	0x000000ff
        /*0204*/ 	.word	0x00000000
        /*0208*/ 	.short	0x0101
        /*020a*/ 	.byte	0x08
	.zero		1


	//   ....[24]....
        /*020c*/ 	.word	0x000027e0
        /*0210*/ 	.word	0x000000ff
        /*0214*/ 	.word	0x00000008
        /*0218*/ 	.short	0x010a
        /*021a*/ 	.byte	0x0b
	.zero		1


	//   ....[25]....
        /*021c*/ 	.word	0x00005040
        /*0220*/ 	.word	0x00000004
        /*0224*/ 	.word	0x00000000
        /*0228*/ 	.short	0x0101
        /*022a*/ 	.byte	0x17
	.zero		1


	//   ....[26]....
        /*022c*/ 	.word	0x00005920
        /*0230*/ 	.word	0x00000013
        /*0234*/ 	.word	0x00000028
        /*0238*/ 	.short	0x010a
        /*023a*/ 	.byte	0x3f
	.zero		1


	//   ....[27]....
        /*023c*/ 	.word	0x00005c70
        /*0240*/ 	.word	0x0000000a
        /*0244*/ 	.word	0x00000088
        /*0248*/ 	.short	0x0101
        /*024a*/ 	.byte	0x3f
	.zero		1


	//   ....[28]....
        /*024c*/ 	.word	0x000063d0
        /*0250*/ 	.word	0x00000005
        /*0254*/ 	.word	0x00000000
        /*0258*/ 	.short	0x010a
        /*025a*/ 	.byte	0x3f
	.zero		1


	//   ....[29]....
        /*025c*/ 	.word	0x00006450
        /*0260*/ 	.word	0x00000007
        /*0264*/ 	.word	0x00000000
        /*0268*/ 	.short	0x010a
        /*026a*/ 	.byte	0x3f
	.zero		1


	//   ....[30]....
        /*026c*/ 	.word	0x000064e0
        /*0270*/ 	.word	0x00000008
        /*0274*/ 	.word	0x00000000
        /*0278*/ 	.short	0x010a
        /*027a*/ 	.byte	0x3f
	.zero		1


	//   ....[31]....
        /*027c*/ 	.word	0x00006570
        /*0280*/ 	.word	0x0000000b
        /*0284*/ 	.word	0x00000000
        /*0288*/ 	.short	0x010a
        /*028a*/ 	.byte	0x3f
	.zero		1


	//   ....[32]....
        /*028c*/ 	.word	0x00006600
        /*0290*/ 	.word	0x00000003
        /*0294*/ 	.word	0x00000000
        /*0298*/ 	.short	0x010a
        /*029a*/ 	.byte	0x3f
	.zero		1


	//   ....[33]....
        /*029c*/ 	.word	0x00006670
        /*02a0*/ 	.word	0x0000000f
        /*02a4*/ 	.word	0xfffffff8
        /*02a8*/ 	.short	0x010a
        /*02aa*/ 	.byte	0x3f
	.zero		1


	//   ....[34]....
        /*02ac*/ 	.word	0x000066d0
        /*02b0*/ 	.word	0x0000000f
        /*02b4*/ 	.word	0x00000000
        /*02b8*/ 	.short	0x010a
        /*02ba*/ 	.byte	0x3f
	.zero		1


	//   ....[35]....
        /*02bc*/ 	.word	0x00006730
        /*02c0*/ 	.word	0x00000010
        /*02c4*/ 	.word	0x00000000
        /*02c8*/ 	.short	0x010a
        /*02ca*/ 	.byte	0x3f
	.zero		1


	//   ....[36]....
        /*02cc*/ 	.word	0x00006790
        /*02d0*/ 	.word	0x0000000f
        /*02d4*/ 	.word	0x00000008
        /*02d8*/ 	.short	0x010a
        /*02da*/ 	.byte	0x3f
	.zero		1


	//   ....[37]....
        /*02dc*/ 	.word	0x00006860
        /*02e0*/ 	.word	0x00000013
        /*02e4*/ 	.word	0x00000028
        /*02e8*/ 	.short	0x010a
        /*02ea*/ 	.byte	0x3f
	.zero		1


	//   ....[38]....
        /*02ec*/ 	.word	0x00006940
        /*02f0*/ 	.word	0x00000005
        /*02f4*/ 	.word	0x00000000
        /*02f8*/ 	.short	0x010a
        /*02fa*/ 	.byte	0x3f
	.zero		1


	//   ....[39]....
        /*02fc*/ 	.word	0x00006990
        /*0300*/ 	.word	0x00000007
        /*0304*/ 	.word	0x00000000
        /*0308*/ 	.short	0x010a
        /*030a*/ 	.byte	0x3f
	.zero		1


	//   ....[40]....
        /*030c*/ 	.word	0x000069e0
        /*0310*/ 	.word	0x00000008
        /*0314*/ 	.word	0x00000000
        /*0318*/ 	.short	0x010a
        /*031a*/ 	.byte	0x3f
	.zero		1


	//   ....[41]....
        /*031c*/ 	.word	0x00006a30
        /*0320*/ 	.word	0x0000000b
        /*0324*/ 	.word	0x00000000
        /*0328*/ 	.short	0x010a
        /*032a*/ 	.byte	0x3f
	.zero		1


	//----- nvinfo : EIATTR_NUM_MBARRIERS
	.align		4
.L_28:
        /*032c*/ 	.byte	0x03, 0x38
        /*032e*/ 	.short	0x0010


	//----- nvinfo : EIATTR_EXIT_INSTR_OFFSETS
	.align		4
        /*0330*/ 	.byte	0x04, 0x1c
        /*0332*/ 	.short	(.L_30 - .L_29)


	//   ....[0]....
.L_29:
        /*0334*/ 	.word	0x00001170


	//   ....[1]....
        /*0338*/ 	.word	0x000011d0


	//   ....[2]....
        /*033c*/ 	.word	0x00005650


	//   ....[3]....
        /*0340*/ 	.word	0x00005680


	//   ....[4]....
        /*0344*/ 	.word	0x00006650


	//----- nvinfo : EIATTR_MAX_THREADS
	.align		4
.L_30:
        /*0348*/ 	.byte	0x04, 0x05
        /*034a*/ 	.short	(.L_32 - .L_31)
.L_31:
        /*034c*/ 	.word	0x00000180
        /*0350*/ 	.word	0x00000001
        /*0354*/ 	.word	0x00000001


	//----- nvinfo : EIATTR_CRS_STACK_SIZE
	.align		4
.L_32:
        /*0358*/ 	.byte	0x04, 0x1e
        /*035a*/ 	.short	(.L_34 - .L_33)
.L_33:
        /*035c*/ 	.word	0x00000000


	//----- nvinfo : EIATTR_CBANK_PARAM_SIZE
	.align		4
.L_34:
        /*0360*/ 	.byte	0x03, 0x19
        /*0362*/ 	.short	0x0470


	//----- nvinfo : EIATTR_PARAM_CBANK
	.align		4
        /*0364*/ 	.byte	0x04, 0x0a
        /*0366*/ 	.short	(.L_36 - .L_35)
	.align		4
.L_35:
        /*0368*/ 	.word	index@(.nv.constant0._ZN7cutlass13device_kernelINS_4gemm6kernel13GemmUniversalIN4cute5tupleIJiiiiEEENS1_10collective13CollectiveMmaINS1_37MainloopSm90TmaGmmaWarpSpecializedFP8ILi5ENS5_IJNS4_1CILi1EEESB_SB_EEENS1_32KernelTmaWarpSpecializedPingpongEEENS5_IJNSA_ILi64EEESF_NSA_ILi128EEEEEENS_12float_e4m3_tENS5_IJlSB_lEEESI_SJ_NS4_8TiledMMAINS4_8MMA_AtomIJNS4_4SM904GMMA30MMA_64x64x32_F32E4M3E4M3_SS_TNILNSN_7ScaleInE1ELSP_1EEEEEENS4_6LayoutISC_NS5_IJNSA_ILi0EEEST_ST_EEEEENS5_IJNS4_10UnderscoreESW_SW_EEEEENS4_13SM90_TMA_LOADENS4_14ComposedLayoutINS4_7SwizzleILi3ELi4ELi3EEENS4_18smem_ptr_flag_bitsILi8EEENSS_INS5_IJNSA_ILi8EEESG_EEENS5_IJSG_SB_EEEEEEEvNS4_8identityESZ_S19_vS1A_EENS_8epilogue10collective6detail29Sm90TmaWarpSpecializedAdapterINS1D_15DefaultEpilogueISI_SJ_SJ_NS1C_6thread17LinearCombinationISI_Li1EffLNS1H_9ScaleType4KindE0ELNS_15FloatRoundStyleE2ESI_EENS1_15EpilogueDefaultEEEEEvvEEEEvNT_6ParamsE)
        /*036c*/ 	.short	0x0210
        /*036e*/ 	.short	0x0470


	//----- nvinfo : EIATTR_SW_WAR
	.align		4
.L_36:
        /*0370*/ 	.byte	0x04, 0x36
        /*0372*/ 	.short	(.L_38 - .L_37)
.L_37:
        /*0374*/ 	.word	0x00000008
.L_38:


//--------------------- .nv.callgraph             --------------------------
	.section	.nv.callgraph,"",@"SHT_CUDA_CALLGRAPH"
	.align	4
	.sectionentsize	8
	.align		4
        /*0000*/ 	.word	0x00000000
	.align		4
        /*0004*/ 	.word	0xffffffff
	.align		4
        /*0008*/ 	.word	0x00000000
	.align		4
        /*000c*/ 	.word	0xfffffffe
	.align		4
        /*0010*/ 	.word	0x00000000
	.align		4
        /*0014*/ 	.word	0xfffffffd
	.align		4
        /*0018*/ 	.word	0x00000000
	.align		4
        /*001c*/ 	.word	0xfffffffc


//--------------------- .nv.constant4             --------------------------
	.section	.nv.constant4,"a",@progbits
	.align	8
	.align		8
.nv.constant4:
        /*0000*/ 	.dword	_ZN39_INTERNAL_8b5697e6_4_k_cu_945fa09c_32324cuda3std3__45__cpo5beginE
	.align		8
        /*0008*/ 	.dword	_ZN39_INTERNAL_8b5697e6_4_k_cu_945fa09c_32324cuda3std3__45__cpo3endE
	.align		8
        /*0010*/ 	.dword	_ZN39_INTERNAL_8b5697e6_4_k_cu_945fa09c_32324cuda3std3__45__cpo6cbeginE
	.align		8
        /*0018*/ 	.dword	_ZN39_INTERNAL_8b5697e6_4_k_cu_945fa09c_32324cuda3std3__45__cpo4cendE
	.align		8
        /*0020*/ 	.dword	_ZN39_INTERNAL_8b5697e6_4_k_cu_945fa09c_32324cuda3std3__441_GLOBAL__N__8b5697e6_4_k_cu_945fa09c_32326ignoreE
	.align		8
        /*0028*/ 	.dword	_ZN39_INTERNAL_8b5697e6_4_k_cu_945fa09c_32324cuda3std3__419piecewise_constructE
	.align		8
        /*0030*/ 	.dword	_ZN39_INTERNAL_8b5697e6_4_k_cu_945fa09c_32324cuda3std3__48in_placeE
	.align		8
        /*0038*/ 	.dword	_ZN39_INTERNAL_8b5697e6_4_k_cu_945fa09c_32324cuda3std6ranges3__45__cpo4swapE
	.align		8
        /*0040*/ 	.dword	_ZN39_INTERNAL_8b5697e6_4_k_cu_945fa09c_32324cuda3std6ranges3__45__cpo9iter_moveE
	.align		8
        /*0048*/ 	.dword	_ZN39_INTERNAL_8b5697e6_4_k_cu_945fa09c_32324cute7productE
	.align		8
        /*0050*/ 	.dword	_ZN39_INTERNAL_8b5697e6_4_k_cu_945fa09c_32324cute1_E


//--------------------- .text._ZN7cutlass13device_kernelINS_4gemm6kernel13GemmUniversalIN4cute5tupleIJiiiiEEENS1_10collective13CollectiveMmaINS1_37MainloopSm90TmaGmmaWarpSpecializedFP8ILi5ENS5_IJNS4_1CILi1EEESB_SB_EEENS1_32KernelTmaWarpSpecializedPingpongEEENS5_IJNSA_ILi64EEESF_NSA_ILi128EEEEEENS_12float_e4m3_tENS5_IJlSB_lEEESI_SJ_NS4_8TiledMMAINS4_8MMA_AtomIJNS4_4SM904GMMA30MMA_64x64x32_F32E4M3E4M3_SS_TNILNSN_7ScaleInE1ELSP_1EEEEEENS4_6LayoutISC_NS5_IJNSA_ILi0EEEST_ST_EEEEENS5_IJNS4_10UnderscoreESW_SW_EEEEENS4_13SM90_TMA_LOADENS4_14ComposedLayoutINS4_7SwizzleILi3ELi4ELi3EEENS4_18smem_ptr_flag_bitsILi8EEENSS_INS5_IJNSA_ILi8EEESG_EEENS5_IJSG_SB_EEEEEEEvNS4_8identityESZ_S19_vS1A_EENS_8epilogue10collective6detail29Sm90TmaWarpSpecializedAdapterINS1D_15DefaultEpilogueISI_SJ_SJ_NS1C_6thread17LinearCombinationISI_Li1EffLNS1H_9ScaleType4KindE0ELNS_15FloatRoundStyleE2ESI_EENS1_15EpilogueDefaultEEEEEvvEEEEvNT_6ParamsE --------------------------
	.section	.text._ZN7cutlass13device_kernelINS_4gemm6kernel13GemmUniversalIN4cute5tupleIJiiiiEEENS1_10collective13CollectiveMmaINS1_37MainloopSm90TmaGmmaWarpSpecializedFP8ILi5ENS5_IJNS4_1CILi1EEESB_SB_EEENS1_32KernelTmaWarpSpecializedPingpongEEENS5_IJNSA_ILi64EEESF_NSA_ILi128EEEEEENS_12float_e4m3_tENS5_IJlSB_lEEESI_SJ_NS4_8TiledMMAINS4_8MMA_AtomIJNS4_4SM904GMMA30MMA_64x64x32_F32E4M3E4M3_SS_TNILNSN_7ScaleInE1ELSP_1EEEEEENS4_6LayoutISC_NS5_IJNSA_ILi0EEEST_ST_EEEEENS5_IJNS4_10UnderscoreESW_SW_EEEEENS4_13SM90_TMA_LOADENS4_14ComposedLayoutINS4_7SwizzleILi3ELi4ELi3EEENS4_18smem_ptr_flag_bitsILi8EEENSS_INS5_IJNSA_ILi8EEESG_EEENS5_IJSG_SB_EEEEEEEvNS4_8identityESZ_S19_vS1A_EENS_8epilogue10collective6detail29Sm90TmaWarpSpecializedAdapterINS1D_15DefaultEpilogueISI_SJ_SJ_NS1C_6thread17LinearCombinationISI_Li1EffLNS1H_9ScaleType4KindE0ELNS_15FloatRoundStyleE2ESI_EENS1_15EpilogueDefaultEEEEEvvEEEEvNT_6ParamsE,"ax",@progbits
	.align	128
.text._ZN7cutlass13device_kernelINS_4gemm6kernel13GemmUniversalIN4cute5tupleIJiiiiEEENS1_10collective13CollectiveMmaINS1_37MainloopSm90TmaGmmaWarpSpecializedFP8ILi5ENS5_IJNS4_1CILi1EEESB_SB_EEENS1_32KernelTmaWarpSpecializedPingpongEEENS5_IJNSA_ILi64EEESF_NSA_ILi128EEEEEENS_12float_e4m3_tENS5_IJlSB_lEEESI_SJ_NS4_8TiledMMAINS4_8MMA_AtomIJNS4_4SM904GMMA30MMA_64x64x32_F32E4M3E4M3_SS_TNILNSN_7ScaleInE1ELSP_1EEEEEENS4_6LayoutISC_NS5_IJNSA_ILi0EEEST_ST_EEEEENS5_IJNS4_10UnderscoreESW_SW_EEEEENS4_13SM90_TMA_LOADENS4_14ComposedLayoutINS4_7SwizzleILi3ELi4ELi3EEENS4_18smem_ptr_flag_bitsILi8EEENSS_INS5_IJNSA_ILi8EEESG_EEENS5_IJSG_SB_EEEEEEEvNS4_8identityESZ_S19_vS1A_EENS_8epilogue10collective6detail29Sm90TmaWarpSpecializedAdapterINS1D_15DefaultEpilogueISI_SJ_SJ_NS1C_6thread17LinearCombinationISI_Li1EffLNS1H_9ScaleType4KindE0ELNS_15FloatRoundStyleE2ESI_EENS1_15EpilogueDefaultEEEEEvvEEEEvNT_6ParamsE:
        .type           _ZN7cutlass13device_kernelINS_4gemm6kernel13GemmUniversalIN4cute5tupleIJiiiiEEENS1_10collective13CollectiveMmaINS1_37MainloopSm90TmaGmmaWarpSpecializedFP8ILi5ENS5_IJNS4_1CILi1EEESB_SB_EEENS1_32KernelTmaWarpSpecializedPingpongEEENS5_IJNSA_ILi64EEESF_NSA_ILi128EEEEEENS_12float_e4m3_tENS5_IJlSB_lEEESI_SJ_NS4_8TiledMMAINS4_8MMA_AtomIJNS4_4SM904GMMA30MMA_64x64x32_F32E4M3E4M3_SS_TNILNSN_7ScaleInE1ELSP_1EEEEEENS4_6LayoutISC_NS5_IJNSA_ILi0EEEST_ST_EEEEENS5_IJNS4_10UnderscoreESW_SW_EEEEENS4_13SM90_TMA_LOADENS4_14ComposedLayoutINS4_7SwizzleILi3ELi4ELi3EEENS4_18smem_ptr_flag_bitsILi8EEENSS_INS5_IJNSA_ILi8EEESG_EEENS5_IJSG_SB_EEEEEEEvNS4_8identityESZ_S19_vS1A_EENS_8epilogue10collective6detail29Sm90TmaWarpSpecializedAdapterINS1D_15DefaultEpilogueISI_SJ_SJ_NS1C_6thread17LinearCombinationISI_Li1EffLNS1H_9ScaleType4KindE0ELNS_15FloatRoundStyleE2ESI_EENS1_15EpilogueDefaultEEEEEvvEEEEvNT_6ParamsE,@function
        .size           _ZN7cutlass13device_kernelINS_4gemm6kernel13GemmUniversalIN4cute5tupleIJiiiiEEENS1_10collective13CollectiveMmaINS1_37MainloopSm90TmaGmmaWarpSpecializedFP8ILi5ENS5_IJNS4_1CILi1EEESB_SB_EEENS1_32KernelTmaWarpSpecializedPingpongEEENS5_IJNSA_ILi64EEESF_NSA_ILi128EEEEEENS_12float_e4m3_tENS5_IJlSB_lEEESI_SJ_NS4_8TiledMMAINS4_8MMA_AtomIJNS4_4SM904GMMA30MMA_64x64x32_F32E4M3E4M3_SS_TNILNSN_7ScaleInE1ELSP_1EEEEEENS4_6LayoutISC_NS5_IJNSA_ILi0EEEST_ST_EEEEENS5_IJNS4_10UnderscoreESW_SW_EEEEENS4_13SM90_TMA_LOADENS4_14ComposedLayoutINS4_7SwizzleILi3ELi4ELi3EEENS4_18smem_ptr_flag_bitsILi8EEENSS_INS5_IJNSA_ILi8EEESG_EEENS5_IJSG_SB_EEEEEEEvNS4_8identityESZ_S19_vS1A_EENS_8epilogue10collective6detail29Sm90TmaWarpSpecializedAdapterINS1D_15DefaultEpilogueISI_SJ_SJ_NS1C_6thread17LinearCombinationISI_Li1EffLNS1H_9ScaleType4KindE0ELNS_15FloatRoundStyleE2ESI_EENS1_15EpilogueDefaultEEEEEvvEEEEvNT_6ParamsE,(.L_x_142 - _ZN7cutlass13device_kernelINS_4gemm6kernel13GemmUniversalIN4cute5tupleIJiiiiEEENS1_10collective13CollectiveMmaINS1_37MainloopSm90TmaGmmaWarpSpecializedFP8ILi5ENS5_IJNS4_1CILi1EEESB_SB_EEENS1_32KernelTmaWarpSpecializedPingpongEEENS5_IJNSA_ILi64EEESF_NSA_ILi128EEEEEENS_12float_e4m3_tENS5_IJlSB_lEEESI_SJ_NS4_8TiledMMAINS4_8MMA_AtomIJNS4_4SM904GMMA30MMA_64x64x32_F32E4M3E4M3_SS_TNILNSN_7ScaleInE1ELSP_1EEEEEENS4_6LayoutISC_NS5_IJNSA_ILi0EEEST_ST_EEEEENS5_IJNS4_10UnderscoreESW_SW_EEEEENS4_13SM90_TMA_LOADENS4_14ComposedLayoutINS4_7SwizzleILi3ELi4ELi3EEENS4_18smem_ptr_flag_bitsILi8EEENSS_INS5_IJNSA_ILi8EEESG_EEENS5_IJSG_SB_EEEEEEEvNS4_8identityESZ_S19_vS1A_EENS_8epilogue10collective6detail29Sm90TmaWarpSpecializedAdapterINS1D_15DefaultEpilogueISI_SJ_SJ_NS1C_6thread17LinearCombinationISI_Li1EffLNS1H_9ScaleType4KindE0ELNS_15FloatRoundStyleE2ESI_EENS1_15EpilogueDefaultEEEEEvvEEEEvNT_6ParamsE)
        .other          _ZN7cutlass13device_kernelINS_4gemm6kernel13GemmUniversalIN4cute5tupleIJiiiiEEENS1_10collective13CollectiveMmaINS1_37MainloopSm90TmaGmmaWarpSpecializedFP8ILi5ENS5_IJNS4_1CILi1EEESB_SB_EEENS1_32KernelTmaWarpSpecializedPingpongEEENS5_IJNSA_ILi64EEESF_NSA_ILi128EEEEEENS_12float_e4m3_tENS5_IJlSB_lEEESI_SJ_NS4_8TiledMMAINS4_8MMA_AtomIJNS4_4SM904GMMA30MMA_64x64x32_F32E4M3E4M3_SS_TNILNSN_7ScaleInE1ELSP_1EEEEEENS4_6LayoutISC_NS5_IJNSA_ILi0EEEST_ST_EEEEENS5_IJNS4_10UnderscoreESW_SW_EEEEENS4_13SM90_TMA_LOADENS4_14ComposedLayoutINS4_7SwizzleILi3ELi4ELi3EEENS4_18smem_ptr_flag_bitsILi8EEENSS_INS5_IJNSA_ILi8EEESG_EEENS5_IJSG_SB_EEEEEEEvNS4_8identityESZ_S19_vS1A_EENS_8epilogue10collective6detail29Sm90TmaWarpSpecializedAdapterINS1D_15DefaultEpilogueISI_SJ_SJ_NS1C_6thread17LinearCombinationISI_Li1EffLNS1H_9ScaleType4KindE0ELNS_15FloatRoundStyleE2ESI_EENS1_15EpilogueDefaultEEEEEvvEEEEvNT_6ParamsE,@"STO_CUDA_ENTRY STV_DEFAULT"
_ZN7cutlass13device_kernelINS_4gemm6kernel13GemmUniversalIN4cute5tupleIJiiiiEEENS1_10collective13CollectiveMmaINS1_37MainloopSm90TmaGmmaWarpSpecializedFP8ILi5ENS5_IJNS4_1CILi1EEESB_SB_EEENS1_32KernelTmaWarpSpecializedPingpongEEENS5_IJNSA_ILi64EEESF_NSA_ILi128EEEEEENS_12float_e4m3_tENS5_IJlSB_lEEESI_SJ_NS4_8TiledMMAINS4_8MMA_AtomIJNS4_4SM904GMMA30MMA_64x64x32_F32E4M3E4M3_SS_TNILNSN_7ScaleInE1ELSP_1EEEEEENS4_6LayoutISC_NS5_IJNSA_ILi0EEEST_ST_EEEEENS5_IJNS4_10UnderscoreESW_SW_EEEEENS4_13SM90_TMA_LOADENS4_14ComposedLayoutINS4_7SwizzleILi3ELi4ELi3EEENS4_18smem_ptr_flag_bitsILi8EEENSS_INS5_IJNSA_ILi8EEESG_EEENS5_IJSG_SB_EEEEEEEvNS4_8identityESZ_S19_vS1A_EENS_8epilogue10collective6detail29Sm90TmaWarpSpecializedAdapterINS1D_15DefaultEpilogueISI_SJ_SJ_NS1C_6thread17LinearCombinationISI_Li1EffLNS1H_9ScaleType4KindE0ELNS_15FloatRoundStyleE2ESI_EENS1_15EpilogueDefaultEEEEEvvEEEEvNT_6ParamsE:
[----:B------:R-:W-:Y:S01]  /*0000*/  LDC R1, c[0x0][0x28] ;  /* 0x00000a00ff017b82 */ /* 0x000fe20000000800 */
[----:B------:R-:W0:Y:S01]  /*0010*/  S2R R11, SR_TID.X ;  /* 0x00000000000b7919 */ /* 0x000e220000002100 */
[----:B------:R-:W-:Y:S01]  /*0020*/  ELECT P0, URZ, PT ;  /* 0x00000000003f782f */ /* 0x000fe20003800000 */
[----:B------:R-:W-:Y:S01]  /*0030*/  BSSY B0, `(.L_x_0) ;  /* 0x000000f000007945 */ /* 0x000fe20003800000 */
[--C-:B0-----:R-:W-:Y:S02]  /*0040*/  SHF.R.U32.HI R0, RZ, 0x5, R11.reuse ;  /* 0x00000005ff007819 */ /* 0x101fe4000001160b */
[----:B------:R-:W-:-:S03]  /*0050*/  SHF.R.U32.HI R4, RZ, 0x7, R11 ;  /* 0x00000007ff047819 */ /* 0x000fc6000001160b */
[----:B------:R-:W0:Y:S04]  /*0060*/  SHFL.IDX PT, R2, R0, RZ, 0x1f ;  /* 0x00001fff00027589 */ /* 0x000e2800000e0000 */
[----:B------:R1:W2:Y:S01]  /*0070*/  SHFL.IDX PT, R5, R4, RZ, 0x1f ;  /* 0x00001fff04057589 */ /* 0x0002a200000e0000 */
[----:B0-----:R-:W-:-:S13]  /*0080*/  ISETP.NE.OR P0, PT, R2, RZ, !P0 ;  /* 0x000000ff0200720c */ /* 0x001fda0004705670 */
[----:B-12---:R-:W-:Y:S05]  /*0090*/  @P0 BRA `(.L_x_1) ;  /* 0x0000000000200947 */ /* 0x006fea0003800000 */
[----:B------:R-:W-:Y:S02]  /*00a0*/  ULDC.64 UR4, c[0x0][0x198] ;  /* 0x0000660000047ab9 */ /* 0x000fe40000000a00 */
[----:B------:R-:W-:Y:S02]  /*00b0*/  UIADD3 UR6, UP0, UR4, 0xf0, URZ ;  /* 0x000000f004067890 */ /* 0x000fe4000ff1e03f */
[----:B------:R-:W-:Y:S02]  /*00c0*/  UIADD3 UR4, UP1, UR4, 0x1f0, URZ ;  /* 0x000001f004047890 */ /* 0x000fe4000ff3e03f */
[----:B------:R-:W-:Y:S02]  /*00d0*/  UIADD3.X UR7, URZ, UR5, URZ, UP0, !UPT ;  /* 0x000000053f077290 */ /* 0x000fe400087fe43f */
[----:B------:R-:W-:-:S07]  /*00e0*/  UIADD3.X UR5, URZ, UR5, URZ, UP1, !UPT ;  /* 0x000000053f057290 */ /* 0x000fce0008ffe43f */
[----:B------:R0:W-:Y:S02]  /*00f0*/  UTMACCTL.PF [UR6] ;  /* 0x00000000060079b9 */ /* 0x0001e40008040000 */
[----:B------:R0:W-:Y:S02]  /*0100*/  UTMACCTL.PF [UR4] ;  /* 0x00000000040079b9 */ /* 0x0001e40008040000 */
[----:B0-----:R-:W-:Y:S01]  /*0110*/  NOP ;  /* 0x0000000000007918 */ /* 0x001fe20000000000 */
.L_x_1:
[----:B------:R-:W-:Y:S05]  /*0120*/  BSYNC B0 ;  /* 0x0000000000007941 */ /* 0x000fea0003800000 */
.L_x_0:
[----:B------:R-:W0:Y:S02]  /*0130*/  SHFL.IDX PT, R3, R0, RZ, 0x1f ;  /* 0x00001fff00037589 */ /* 0x000e2400000e0000 */
[----:B0-----:R-:W-:-:S13]  /*0140*/  ISETP.NE.AND P0, PT, R3, RZ, PT ;  /* 0x000000ff0300720c */ /* 0x001fda0003f05270 */
[----:B------:R-:W-:Y:S05]  /*0150*/  @P0 BRA `(.L_x_2) ;  /* 0x0000000000600947 */ /* 0x000fea0003800000 */
[----:B------:R-:W0:Y:S01]  /*0160*/  S2UR UR8, SR_CgaCtaId ;  /* 0x00000000000879c3 */ /* 0x000e220000008800 */
[----:B------:R-:W-:Y:S01]  /*0170*/  UMOV UR4, 0x400 ;  /* 0x0000040000047882 */ /* 0x000fe20000000000 */
[----:B------:R-:W-:Y:S01]  /*0180*/  UMOV UR5, 0x1 ;  /* 0x0000000100057882 */ /* 0x000fe20000000000 */
[----:B------:R-:W-:Y:S01]  /*0190*/  UMOV UR6, 0x80 ;  /* 0x0000008000067882 */ /* 0x000fe20000000000 */
[----:B------:R-:W-:Y:S01]  /*01a0*/  ELECT P0, URZ, PT ;  /* 0x00000000003f782f */ /* 0x000fe20003800000 */
[----:B------:R-:W-:-:S04]  /*01b0*/  UIADD3 UR6, -UR6, 0x100000, URZ ;  /* 0x0010000006067890 */ /* 0x000fc8000fffe13f */
[----:B------:R-:W-:Y:S02]  /*01c0*/  USHF.L.U32 UR7, UR6, 0xb, URZ ;  /* 0x0000000b06077899 */ /* 0x000fe4000800063f */
[----:B------:R-:W-:Y:S02]  /*01d0*/  USHF.L.U32 UR6, UR6, 0x1, URZ ;  /* 0x0000000106067899 */ /* 0x000fe4000800063f */
[----:B0-----:R-:W-:Y:S02]  /*01e0*/  ULEA UR8, UR8, UR4, 0x18 ;  /* 0x0000000408087291 */ /* 0x001fe4000f8ec03f */
[----:B------:R-:W-:-:S04]  /*01f0*/  UIADD3 UR4, -UR5, 0x100000, URZ ;  /* 0x0010000005047890 */ /* 0x000fc8000fffe13f */
[----:B------:R-:W-:Y:S02]  /*0200*/  USHF.L.U32 UR5, UR4, 0xb, URZ ;  /* 0x0000000b04057899 */ /* 0x000fe4000800063f */
[----:B------:R-:W-:Y:S01]  /*0210*/  USHF.L.U32 UR4, UR4, 0x1, URZ ;  /* 0x0000000104047899 */ /* 0x000fe2000800063f */
[----:B------:R-:W0:Y:S11]  /*0220*/  FENCE.VIEW.ASYNC.S ;  /* 0x00000000000073c6 */ /* 0x000e360000000000 */
[----:B0-----:R0:W1:Y:S01]  /*0230*/  SYNCS.EXCH.64 URZ, [UR8], UR4 ;  /* 0x00000004083f75b2 */ /* 0x0010620008000100 */
[----:B------:R0:W2:Y:S01]  /*0240*/  SYNCS.EXCH.64 URZ, [UR8+0x28], UR6 ;  /* 0x00002806083f75b2 */ /* 0x0000a20008000100 */
[----:B------:R0:W3:Y:S01]  /*0250*/  SYNCS.EXCH.64 URZ, [UR8+0x8], UR4 ;  /* 0x00000804083f75b2 */ /* 0x0000e20008000100 */
[----:B------:R0:W4:Y:S01]  /*0260*/  SYNCS.EXCH.64 URZ, [UR8+0x30], UR6 ;  /* 0x00003006083f75b2 */ /* 0x0001220008000100 */
[----:B------:R0:W0:Y:S01]  /*0270*/  SYNCS.EXCH.64 URZ, [UR8+0x10], UR4 ;  /* 0x00001004083f75b2 */ /* 0x0000220008000100 */
[----:B------:R0:W0:Y:S01]  /*0280*/  SYNCS.EXCH.64 URZ, [UR8+0x38], UR6 ;  /* 0x00003806083f75b2 */ /* 0x0000220008000100 */
[----:B------:R0:W0:Y:S01]  /*0290*/  SYNCS.EXCH.64 URZ, [UR8+0x18], UR4 ;  /* 0x00001804083f75b2 */ /* 0x0000220008000100 */
[----:B------:R0:W0:Y:S01]  /*02a0*/  SYNCS.EXCH.64 URZ, [UR8+0x40], UR6 ;  /* 0x00004006083f75b2 */ /* 0x0000220008000100 */
[----:B------:R0:W0:Y:S01]  /*02b0*/  SYNCS.EXCH.64 URZ, [UR8+0x20], UR4 ;  /* 0x00002004083f75b2 */ /* 0x0000220008000100 */
[----:B------:R0:W0:Y:S01]  /*02c0*/  SYNCS.EXCH.64 URZ, [UR8+0x48], UR6 ;  /* 0x00004806083f75b2 */ /* 0x0000220008000100 */
[----:B------:R-:W-:Y:S01]  /*02d0*/  NOP ;  /* 0x0000000000007918 */ /* 0x000fe20000000000 */
.L_x_2:
[----:B------:R-:W5:Y:S01]  /*02e0*/  SHFL.IDX PT, R6, R0, RZ, 0x1f ;  /* 0x00001fff00067589 */ /* 0x000f6200000e0000 */
[----:B------:R-:W-:Y:S01]  /*02f0*/  ELECT P0, URZ, PT ;  /* 0x00000000003f782f */ /* 0x000fe20003800000 */
[----:B------:R-:W-:Y:S01]  /*0300*/  NOP ;  /* 0x0000000000007918 */ /* 0x000fe20000000000 */
[----:B------:R-:W-:Y:S01]  /*0310*/  ELECT P1, URZ, PT ;  /* 0x00000000003f782f */ /* 0x000fe20003820000 */
[----:B------:R1:W2:Y:S01]  /*0320*/  SHFL.IDX PT, R3, R0, RZ, 0x1f ;  /* 0x00001fff00037589 */ /* 0x0002a200000e0000 */
[----:B0-----:R-:W-:Y:S01]  /*0330*/  UMOV UR4, 0x20 ;  /* 0x0000002000047882 */ /* 0x001fe20000000000 */
[----:B------:R-:W-:Y:S01]  /*0340*/  UMOV UR11, 0x80 ;  /* 0x00000080000b7882 */ /* 0x000fe20000000000 */
[----:B------:R-:W-:Y:S01]  /*0350*/  ULDC.64 UR12, c[0x0][0x598] ;  /* 0x00016600000c7ab9 */ /* 0x000fe20000000a00 */
[----:B------:R-:W0:Y:S01]  /*0360*/  SHFL.IDX PT, R4, R4, RZ, 0x1f ;  /* 0x00001fff04047589 */ /* 0x000e2200000e0000 */
[----:B------:R-:W-:Y:S01]  /*0370*/  NOP ;  /* 0x0000000000007918 */ /* 0x000fe20000000000 */
[----:B------:R-:W-:Y:S01]  /*0380*/  VIADD R33, R5, 0xffffffff ;  /* 0xffffffff05217836 */ /* 0x000fe20000000000 */
[----:B------:R-:W-:Y:S01]  /*0390*/  ULDC.64 UR20, c[0x0][0x208] ;  /* 0x0000820000147ab9 */ /* 0x000fe20000000a00 */
[----:B-1----:R-:W-:-:S02]  /*03a0*/  SHF.R.S32.HI R0, RZ, 0x1f, R11 ;  /* 0x0000001fff007819 */ /* 0x002fc4000001140b */
[----:B------:R-:W-:Y:S02]  /*03b0*/  ISETP.NE.AND P2, PT, R5, RZ, PT ;  /* 0x000000ff0500720c */ /* 0x000fe40003f45270 */
[----:B------:R-:W-:Y:S02]  /*03c0*/  LEA.HI R0, R0, R11, RZ, 0x7 ;  /* 0x0000000b00007211 */ /* 0x000fe400078f38ff */
[----:B------:R-:W-:Y:S02]  /*03d0*/  ISETP.GE.U32.AND P3, PT, R33, 0x2, PT ;  /* 0x000000022100780c */ /* 0x000fe40003f66070 */
[----:B------:R-:W-:Y:S02]  /*03e0*/  LOP3.LUT R0, R0, 0xffffff80, RZ, 0xc0, !PT ;  /* 0xffffff8000007812 */ /* 0x000fe400078ec0ff */
[----:B-----5:R-:W-:-:S03]  /*03f0*/  ISETP.NE.OR P0, PT, R6, RZ, !P0 ;  /* 0x000000ff0600720c */ /* 0x020fc60004705670 */
[----:B------:R-:W-:Y:S01]  /*0400*/  IMAD.IADD R10, R11, 0x1, -R0 ;  /* 0x000000010b0a7824 */ /* 0x000fe200078e0a00 */
[----:B--2---:R-:W-:Y:S02]  /*0410*/  ISETP.NE.OR P1, PT, R3, RZ, !P1 ;  /* 0x000000ff0300720c */ /* 0x004fe40004f25670 */
[----:B------:R-:W-:-:S04]  /*0420*/  SHF.R.S32.HI R3, RZ, 0x1f, R2 ;  /* 0x0000001fff037819 */ /* 0x000fc80000011402 */
[----:B------:R-:W-:-:S03]  /*0430*/  LEA.HI R3, R3, R2, RZ, 0x2 ;  /* 0x0000000203037211 */ /* 0x000fc600078f10ff */
[----:B------:R-:W-:Y:S01]  /*0440*/  VOTEU.ALL UP0, P0 ;  /* 0x00000000003f7886 */ /* 0x000fe20000000000 */
[----:B------:R-:W-:-:S03]  /*0450*/  LOP3.LUT R3, R3, 0xfffffffc, RZ, 0xc0, !PT ;  /* 0xfffffffc03037812 */ /* 0x000fc600078ec0ff */
[----:B------:R-:W-:Y:S01]  /*0460*/  VOTEU.ALL UP1, P1 ;  /* 0x00000000003f7886 */ /* 0x000fe20000820000 */
[----:B------:R-:W1:Y:S01]  /*0470*/  @!UP0 S2UR UR7, SR_CgaCtaId ;  /* 0x00000000000789c3 */ /* 0x000e620000008800 */
[----:B------:R-:W-:Y:S01]  /*0480*/  @!UP0 UMOV UR6, 0x400 ;  /* 0x0000040000068882 */ /* 0x000fe20000000000 */
[----:B------:R-:W-:-:S04]  /*0490*/  @!UP0 UIADD3 UR4, -UR4, 0x100000, URZ ;  /* 0x0010000004048890 */ /* 0x000fc8000fffe13f */
[----:B------:R-:W-:Y:S02]  /*04a0*/  @!UP0 USHF.L.U32 UR5, UR4, 0xb, URZ ;  /* 0x0000000b04058899 */ /* 0x000fe4000800063f */
[----:B------:R-:W-:Y:S01]  /*04b0*/  @!UP0 USHF.L.U32 UR4, UR4, 0x1, URZ ;  /* 0x0000000104048899 */ /* 0x000fe2000800063f */
[----:B------:R-:W-:Y:S01]  /*04c0*/  IMAD.IADD R20, R2, 0x1, -R3 ;  /* 0x0000000102147824 */ /* 0x000fe200078e0a03 */
[----:B------:R-:W-:Y:S01]  /*04d0*/  @!UP1 UMOV UR9, 0x400 ;  /* 0x0000040000099882 */ /* 0x000fe20000000000 */
[----:B------:R-:W-:Y:S01]  /*04e0*/  VOTEU.ALL UP2, P1 ;  /* 0x00000000003f7886 */ /* 0x000fe20000840000 */
[----:B------:R-:W-:Y:S01]  /*04f0*/  VOTEU.ALL UP3, P1 ;  /* 0x00000000003f7886 */ /* 0x000fe20000860000 */
[----:B------:R-:W-:Y:S01]  /*0500*/  VOTEU.ALL UP4, P1 ;  /* 0x00000000003f7886 */ /* 0x000fe20000880000 */
[----:B------:R-:W2:Y:S01]  /*0510*/  @!UP1 S2UR UR10, SR_CgaCtaId ;  /* 0x00000000000a99c3 */ /* 0x000ea20000008800 */
[----:B------:R-:W-:Y:S01]  /*0520*/  VOTEU.ALL UP5, P1 ;  /* 0x00000000003f7886 */ /* 0x000fe200008a0000 */
[----:B------:R-:W-:-:S04]  /*0530*/  ISETP.NE.U32.AND P1, PT, RZ, UR12, PT ;  /* 0x0000000cff007c0c */ /* 0x000fc8000bf25070 */
[----:B------:R-:W-:Y:S01]  /*0540*/  ISETP.NE.AND.EX P1, PT, RZ, UR13, PT, P1 ;  /* 0x0000000dff007c0c */ /* 0x000fe2000bf25310 */
[----:B-1----:R-:W-:Y:S02]  /*0550*/  @!UP0 ULEA UR8, UR7, UR6, 0x18 ;  /* 0x0000000607088291 */ /* 0x002fe4000f8ec03f */
[----:B------:R-:W-:-:S04]  /*0560*/  @!UP1 UIADD3 UR6, -UR11, 0x100000, URZ ;  /* 0x001000000b069890 */ /* 0x000fc8000fffe13f */
[----:B------:R-:W-:Y:S02]  /*0570*/  @!UP1 USHF.L.U32 UR7, UR6, 0xb, URZ ;  /* 0x0000000b06079899 */ /* 0x000fe4000800063f */
[----:B------:R-:W-:Y:S01]  /*0580*/  @!UP1 USHF.L.U32 UR6, UR6, 0x1, URZ ;  /* 0x0000000106069899 */ /* 0x000fe2000800063f */
[----:B0-----:R-:W-:Y:S01]  /*0590*/  R2UR UR11, R4 ;  /* 0x00000000040b72ca */ /* 0x001fe200000e0000 */
[----:B------:R-:W-:Y:S01]  /*05a0*/  VOTEU.ALL UP0, P0 ;  /* 0x00000000003f7886 */ /* 0x000fe20000000000 */
[----:B--2---:R-:W-:Y:S01]  /*05b0*/  @!UP1 ULEA UR9, UR10, UR9, 0x18 ;  /* 0x000000090a099291 */ /* 0x004fe2000f8ec03f */
[----:B------:R-:W-:Y:S01]  /*05c0*/  VOTEU.ALL UP1, P0 ;  /* 0x00000000003f7886 */ /* 0x000fe20000020000 */
[C---:B------:R-:W-:Y:S01]  /*05d0*/  ISETP.NE.AND P0, PT, R20.reuse, 0x3, PT ;  /* 0x000000031400780c */ /* 0x040fe20003f05270 */
[----:B------:R-:W0:Y:S02]  /*05e0*/  FENCE.VIEW.ASYNC.S ;  /* 0x00000000000073c6 */ /* 0x000e240000000000 */
[----:B0-----:R0:W3:Y:S01]  /*05f0*/  @!UP0 SYNCS.EXCH.64 URZ, [UR8+0x80], UR4 ;  /* 0x00008004083f85b2 */ /* 0x0010e20008000100 */
[----:B------:R-:W-:-:S04]  /*0600*/  ISETP.EQ.OR P0, PT, R20, RZ, !P0 ;  /* 0x000000ff1400720c */ /* 0x000fc80004702670 */
[----:B------:R-:W-:-:S04]  /*0610*/  ISETP.EQ.AND P0, PT, R5, RZ, P0 ;  /* 0x000000ff0500720c */ /* 0x000fc80000702270 */
[----:B------:R-:W-:-:S04]  /*0620*/  SEL R7, RZ, 0x1, !P0 ;  /* 0x00000001ff077807 */ /* 0x000fc80004000000 */
[----:B------:R-:W-:Y:S01]  /*0630*/  SEL R7, R7, 0x2, P3 ;  /* 0x0000000207077807 */ /* 0x000fe20001800000 */
[----:B------:R0:W3:Y:S01]  /*0640*/  @!UP1 SYNCS.EXCH.64 URZ, [UR8+0x88], UR4 ;  /* 0x00008804083f95b2 */ /* 0x0000e20008000100 */
[----:B------:R-:W-:Y:S01]  /*0650*/  NOP ;  /* 0x0000000000007918 */ /* 0x000fe20000000000 */
[----:B------:R0:W3:Y:S01]  /*0660*/  @!UP2 SYNCS.EXCH.64 URZ, [UR9+0x60], UR6 ;  /* 0x00006006093fa5b2 */ /* 0x0000e20008000100 */
[----:B------:R0:W3:Y:S01]  /*0670*/  @!UP3 SYNCS.EXCH.64 URZ, [UR9+0x68], UR6 ;  /* 0x00006806093fb5b2 */ /* 0x0000e20008000100 */
[----:B------:R0:W3:Y:S01]  /*0680*/  @!UP4 SYNCS.EXCH.64 URZ, [UR9+0x70], UR6 ;  /* 0x00007006093fc5b2 */ /* 0x0000e20008000100 */
[----:B------:R0:W3:Y:S01]  /*0690*/  @!UP5 SYNCS.EXCH.64 URZ, [UR9+0x78], UR6 ;  /* 0x00007806093fd5b2 */ /* 0x0000e20008000100 */
[----:B------:R-:W-:Y:S01]  /*06a0*/  NOP ;  /* 0x0000000000007918 */ /* 0x000fe20000000000 */
[----:B---34-:R-:W-:Y:S06]  /*06b0*/  BAR.SYNC.DEFER_BLOCKING 0x0 ;  /* 0x0000000000007b1d */ /* 0x018fec0000010000 */
[----:B0-----:R-:W-:Y:S05]  /*06c0*/  @!P1 BRA `(.L_x_3) ;  /* 0x00000000001c9947 */ /* 0x001fea0003800000 */
[----:B------:R-:W0:Y:S02]  /*06d0*/  LDC.64 R2, c[0x0][0x598] ;  /* 0x00016600ff027b82 */ /* 0x000e240000000a00 */
[----:B0-----:R-:W2:Y:S02]  /*06e0*/  LDG.E.64 R2, desc[UR20][R2.64] ;  /* 0x0000001402027981 */ /* 0x001ea4000c1e1b00 */
[----:B--2---:R-:W-:-:S04]  /*06f0*/  ISETP.NE.U32.AND P0, PT, R2, RZ, PT ;  /* 0x000000ff0200720c */ /* 0x004fc80003f05070 */
[----:B------:R-:W-:-:S13]  /*0700*/  ISETP.NE.AND.EX P0, PT, R3, RZ, PT, P0 ;  /* 0x000000ff0300720c */ /* 0x000fda0003f05300 */
[----:B------:R-:W-:Y:S05]  /*0710*/  @!P0 BRA `(.L_x_3) ;  /* 0x0000000000088947 */ /* 0x000fea0003800000 */
[----:B------:R2:W5:Y:S01]  /*0720*/  LD.E R12, desc[UR20][R2.64] ;  /* 0x00000014020c7980 */ /* 0x000562000c101900 */
[----:B------:R-:W-:Y:S05]  /*0730*/  BRA `(.L_x_4) ;  /* 0x0000000000207947 */ /* 0x000fea0003800000 */
.L_x_3:
[----:B------:R-:W-:Y:S02]  /*0740*/  ULDC.64 UR4, c[0x0][0x588] ;  /* 0x0001620000047ab9 */ /* 0x000fe40000000a00 */
[----:B------:R-:W-:-:S04]  /*0750*/  ISETP.NE.U32.AND P0, PT, RZ, UR4, PT ;  /* 0x00000004ff007c0c */ /* 0x000fc8000bf05070 */
[----:B------:R-:W-:-:S13]  /*0760*/  ISETP.NE.AND.EX P0, PT, RZ, UR5, PT, P0 ;  /* 0x00000005ff007c0c */ /* 0x000fda000bf05300 */
[----:B------:R-:W-:Y:S05]  /*0770*/  @!P0 BRA `(.L_x_5) ;  /* 0x00000000000c8947 */ /* 0x000fea0003800000 */
[----:B------:R-:W0:Y:S02]  /*0780*/  LDC.64 R12, c[0x0][0x588] ;  /* 0x00016200ff0c7b82 */ /* 0x000e240000000a00 */
[----:B0-----:R1:W5:Y:S01]  /*0790*/  LDG.E R12, desc[UR20][R12.64] ;  /* 0x000000140c0c7981 */ /* 0x001362000c1e1900 */
[----:B------:R-:W-:Y:S05]  /*07a0*/  BRA `(.L_x_4) ;  /* 0x0000000000047947 */ /* 0x000fea0003800000 */
.L_x_5:
[----:B------:R-:W0:Y:S02]  /*07b0*/  LDC R12, c[0x0][0x580] ;  /* 0x00016000ff0c7b82 */ /* 0x000e240000000800 */
.L_x_4:
[----:B------:R-:W-:Y:S02]  /*07c0*/  ULDC.64 UR4, c[0x0][0x5a0] ;  /* 0x0001680000047ab9 */ /* 0x000fe40000000a00 */
[----:B------:R-:W-:-:S04]  /*07d0*/  ISETP.NE.U32.AND P0, PT, RZ, UR4, PT ;  /* 0x00000004ff007c0c */ /* 0x000fc8000bf05070 */
[----:B------:R-:W-:-:S13]  /*07e0*/  ISETP.NE.AND.EX P0, PT, RZ, UR5, PT, P0 ;  /* 0x00000005ff007c0c */ /* 0x000fda000bf05300 */
[----:B------:R-:W-:Y:S05]  /*07f0*/  @!P0 BRA `(.L_x_6) ;  /* 0x00000000001c8947 */ /* 0x000fea0003800000 */
[----:B--2---:R-:W2:Y:S02]  /*0800*/  LDC.64 R2, c[0x0][0x5a0] ;  /* 0x00016800ff027b82 */ /* 0x004ea40000000a00 */
[----:B--2---:R-:W2:Y:S02]  /*0810*/  LDG.E.64 R2, desc[UR20][R2.64] ;  /* 0x0000001402027981 */ /* 0x004ea4000c1e1b00 */
[----:B--2---:R-:W-:-:S04]  /*0820*/  ISETP.NE.U32.AND P0, PT, R2, RZ, PT ;  /* 0x000000ff0200720c */ /* 0x004fc80003f05070 */
[----:B------:R-:W-:-:S13]  /*0830*/  ISETP.NE.AND.EX P0, PT, R3, RZ, PT, P0 ;  /* 0x000000ff0300720c */ /* 0x000fda0003f05300 */
[----:B------:R-:W-:Y:S05]  /*0840*/  @!P0 BRA `(.L_x_6) ;  /* 0x0000000000088947 */ /* 0x000fea0003800000 */
[----:B-1----:R4:W5:Y:S01]  /*0850*/  LD.E R13, desc[UR20][R2.64] ;  /* 0x00000014020d7980 */ /* 0x002962000c101900 */
[----:B------:R-:W-:Y:S05]  /*0860*/  BRA `(.L_x_7) ;  /* 0x0000000000207947 */ /* 0x000fea0003800000 */
.L_x_6:
[----:B------:R-:W-:Y:S02]  /*0870*/  ULDC.64 UR4, c[0x0][0x590] ;  /* 0x0001640000047ab9 */ /* 0x000fe40000000a00 */
[----:B------:R-:W-:-:S04]  /*0880*/  ISETP.NE.U32.AND P0, PT, RZ, UR4, PT ;  /* 0x00000004ff007c0c */ /* 0x000fc8000bf05070 */
[----:B------:R-:W-:-:S13]  /*0890*/  ISETP.NE.AND.EX P0, PT, RZ, UR5, PT, P0 ;  /* 0x00000005ff007c0c */ /* 0x000fda000bf05300 */
[----:B------:R-:W-:Y:S05]  /*08a0*/  @!P0 BRA `(.L_x_8) ;  /* 0x00000000000c8947 */ /* 0x000fea0003800000 */
[----:B--2---:R-:W1:Y:S02]  /*08b0*/  LDC.64 R2, c[0x0][0x590] ;  /* 0x00016400ff027b82 */ /* 0x004e640000000a00 */
[----:B-1----:R3:W5:Y:S01]  /*08c0*/  LDG.E R13, desc[UR20][R2.64] ;  /* 0x00000014020d7981 */ /* 0x002762000c1e1900 */
[----:B------:R-:W-:Y:S05]  /*08d0*/  BRA `(.L_x_7) ;  /* 0x0000000000047947 */ /* 0x000fea0003800000 */
.L_x_8:
[----:B-1----:R-:W1:Y:S02]  /*08e0*/  LDC R13, c[0x0][0x584] ;  /* 0x00016100ff0d7b82 */ /* 0x002e640000000800 */
.L_x_7:
[----:B------:R-:W0:Y:S01]  /*08f0*/  LDC R0, c[0x0][0x65c] ;  /* 0x00019700ff007b82 */ /* 0x000e220000000800 */
[----:B------:R-:W2:Y:S01]  /*0900*/  S2R R21, SR_CTAID.Y ;  /* 0x0000000000157919 */ /* 0x000ea20000002600 */
[----:B------:R-:W-:Y:S01]  /*0910*/  ULDC UR8, c[0x0][0x28c] ;  /* 0x0000a30000087ab9 */ /* 0x000fe20000000800 */
[----:B------:R-:W-:Y:S01]  /*0920*/  ISETP.NE.AND P0, PT, R5, 0x2, PT ;  /* 0x000000020500780c */ /* 0x000fe20003f05270 */
[----:B------:R-:W-:Y:S01]  /*0930*/  UIADD3 UR8, UR8, 0x7f, URZ ;  /* 0x0000007f08087890 */ /* 0x000fe2000fffe03f */
[----:B------:R-:W1:Y:S01]  /*0940*/  S2R R14, SR_CTAID.X ;  /* 0x00000000000e7919 */ /* 0x000e620000002500 */
[----:B------:R-:W-:Y:S01]  /*0950*/  UMOV UR5, URZ ;  /* 0x0000003f00057c82 */ /* 0x000fe20008000000 */
[----:B------:R-:W-:Y:S01]  /*0960*/  UMOV UR4, URZ ;  /* 0x0000003f00047c82 */ /* 0x000fe20008000000 */
[----:B------:R-:W-:-:S04]  /*0970*/  USHF.R.S32.HI UR9, URZ, 0x1f, UR8 ;  /* 0x0000001f3f097899 */ /* 0x000fc80008011408 */
[----:B------:R-:W-:-:S04]  /*0980*/  ULEA.HI UR9, UR9, UR8, URZ, 0x7 ;  /* 0x0000000809097291 */ /* 0x000fc8000f8f383f */
[----:B------:R-:W-:Y:S01]  /*0990*/  USHF.R.S32.HI UR13, URZ, 0x7, UR9 ;  /* 0x000000073f0d7899 */ /* 0x000fe20008011409 */
[----:B0-----:R-:W-:-:S13]  /*09a0*/  ISETP.NE.AND P4, PT, R0, 0x1, PT ;  /* 0x000000010000780c */ /* 0x001fda0003f85270 */
[----:B------:R-:W1:Y:S01]  /*09b0*/  @P4 LDC R15, c[0x0][0x10] ;  /* 0x00000400ff0f4b82 */ /* 0x000e620000000800 */
[----:B--234-:R-:W-:Y:S02]  /*09c0*/  @P4 IMAD.MOV.U32 R2, RZ, RZ, R21 ;  /* 0x000000ffff024224 */ /* 0x01cfe400078e0015 */
[----:B------:R-:W-:Y:S02]  /*09d0*/  @P4 IMAD.MOV.U32 R3, RZ, RZ, RZ ;  /* 0x000000ffff034224 */ /* 0x000fe400078e00ff */
[----:B------:R-:W-:-:S03]  /*09e0*/  @P4 IMAD.MOV.U32 R5, RZ, RZ, RZ ;  /* 0x000000ffff054224 */ /* 0x000fc600078e00ff */
[----:B------:R-:W0:Y:S01]  /*09f0*/  @!P4 LDC R9, c[0x0][0xc] ;  /* 0x00000300ff09cb82 */ /* 0x000e220000000800 */
[----:B------:R-:W-:Y:S01]  /*0a00*/  ULDC UR6, c[0x0][0xc] ;  /* 0x0000030000067ab9 */ /* 0x000fe20000000800 */
[----:B------:R-:W-:Y:S02]  /*0a10*/  ULDC UR7, c[0x0][0x10] ;  /* 0x0000040000077ab9 */ /* 0x000fe40000000800 */
[----:B------:R-:W-:-:S04]  /*0a20*/  UIMAD.WIDE.U32 UR6, UR6, UR7, URZ ;  /* 0x00000007060672a5 */ /* 0x000fc8000f8e003f */
[----:B------:R-:W2:Y:S01]  /*0a30*/  LDC R8, c[0x0][0x14] ;  /* 0x00000500ff087b82 */ /* 0x000ea20000000800 */
[----:B-1----:R-:W-:-:S04]  /*0a40*/  @P4 IMAD.WIDE.U32 R2, R14, R15, R2 ;  /* 0x0000000f0e024225 */ /* 0x002fc800078e0002 */
[----:B------:R-:W-:Y:S02]  /*0a50*/  IMAD.MOV.U32 R15, RZ, RZ, RZ ;  /* 0x000000ffff0f7224 */ /* 0x000fe400078e00ff */
[----:B------:R-:W-:Y:S02]  /*0a60*/  @P4 IMAD.IADD R3, R3, 0x1, R5 ;  /* 0x0000000103034824 */ /* 0x000fe400078e0205 */
[----:B0-----:R-:W-:-:S04]  /*0a70*/  @!P4 IMAD.WIDE.U32 R4, R9, R21, R14 ;  /* 0x000000150904c225 */ /* 0x001fc800078e000e */
[----:B------:R-:W-:Y:S02]  /*0a80*/  @!P4 IMAD.MOV.U32 R2, RZ, RZ, R4 ;  /* 0x000000ffff02c224 */ /* 0x000fe400078e0004 */
[----:B------:R-:W-:Y:S02]  /*0a90*/  @!P4 IMAD.MOV.U32 R3, RZ, RZ, R5 ;  /* 0x000000ffff03c224 */ /* 0x000fe400078e0005 */
[C---:B--2---:R-:W-:Y:S02]  /*0aa0*/  IMAD R17, R8.reuse, UR7, RZ ;  /* 0x0000000708117c24 */ /* 0x044fe4000f8e02ff */
[----:B------:R-:W-:Y:S01]  /*0ab0*/  IMAD.WIDE.U32 R8, R8, UR6, RZ ;  /* 0x0000000608087c25 */ /* 0x000fe2000f8e00ff */
[----:B------:R-:W-:-:S03]  /*0ac0*/  ULDC.64 UR6, c[0x0][0x650] ;  /* 0x0001940000067ab9 */ /* 0x000fc60000000a00 */
[----:B------:R-:W-:Y:S01]  /*0ad0*/  IMAD.IADD R0, R9, 0x1, R17 ;  /* 0x0000000109007824 */ /* 0x000fe200078e0211 */
[----:B------:R-:W-:Y:S06]  /*0ae0*/  @P0 BRA `(.L_x_9) ;  /* 0x0000000000200947 */ /* 0x000fec0003800000 */
[----:B------:R-:W-:Y:S01]  /*0af0*/  UISETP.GE.U32.AND UP0, UPT, UR13, 0x5, UPT ;  /* 0x000000050d00788c */ /* 0x000fe2000bf06070 */
[----:B------:R-:W-:Y:S01]  /*0b00*/  IADD3 R2, P0, R2, R8, RZ ;  /* 0x0000000802027210 */ /* 0x000fe20007f1e0ff */
[----:B------:R-:W-:-:S04]  /*0b10*/  UIMAD.WIDE.U32 UR4, UR13, -0x33333333, URZ ;  /* 0xcccccccd0d0478a5 */ /* 0x000fc8000f8e003f */
[----:B------:R-:W-:Y:S01]  /*0b20*/  USHF.R.U32.HI UR5, URZ, 0x2, UR5 ;  /* 0x000000023f057899 */ /* 0x000fe20008011605 */
[----:B------:R-:W-:Y:S02]  /*0b30*/  IMAD.X R3, R0, 0x1, R3, P0 ;  /* 0x0000000100037824 */ /* 0x000fe400000e0603 */
[----:B------:R-:W-:Y:S02]  /*0b40*/  UMOV UR4, URZ ;  /* 0x0000003f00047c82 */ /* 0x000fe40008000000 */
[----:B------:R-:W-:Y:S02]  /*0b50*/  @UP0 ULOP3.LUT UR4, UR5, 0x1, URZ, 0xc0, !UPT ;  /* 0x0000000105040892 */ /* 0x000fe4000f8ec03f */
[----:B------:R-:W-:-:S12]  /*0b60*/  UIMAD UR5, UR5, -0x5, UR13 ;  /* 0xfffffffb050578a4 */ /* 0x000fd8000f8e020d */
.L_x_9:
[----:B------:R-:W-:Y:S01]  /*0b70*/  ISETP.GE.U32.AND P0, PT, R2, UR6, PT ;  /* 0x0000000602007c0c */ /* 0x000fe2000bf06070 */
[----:B------:R-:W-:Y:S01]  /*0b80*/  IMAD.MOV.U32 R6, RZ, RZ, -0x1 ;  /* 0xffffffffff067424 */ /* 0x000fe200078e00ff */
[----:B------:R-:W-:Y:S01]  /*0b90*/  PRMT R16, RZ, 0x7610, R16 ;  /* 0x00007610ff107816 */ /* 0x000fe20000000010 */
[----:B------:R-:W-:Y:S01]  /*0ba0*/  IMAD.MOV.U32 R4, RZ, RZ, -0x1 ;  /* 0xffffffffff047424 */ /* 0x000fe200078e00ff */
[----:B------:R-:W-:Y:S01]  /*0bb0*/  ISETP.GE.U32.AND.EX P0, PT, R3, UR7, PT, P0 ;  /* 0x0000000703007c0c */ /* 0x000fe2000bf06100 */
[----:B------:R-:W-:-:S12]  /*0bc0*/  IMAD.MOV.U32 R5, RZ, RZ, -0x1 ;  /* 0xffffffffff057424 */ /* 0x000fd800078e00ff */
[----:B------:R-:W-:Y:S05]  /*0bd0*/  @P0 BRA `(.L_x_10) ;  /* 0x00000004005c0947 */ /* 0x000fea0003800000 */
[----:B------:R-:W0:Y:S01]  /*0be0*/  LDC.64 R24, c[0x0][0x628] ;  /* 0x00018a00ff187b82 */ /* 0x000e220000000a00 */
[----:B------:R-:W-:Y:S02]  /*0bf0*/  IMAD.MOV.U32 R4, RZ, RZ, R2 ;  /* 0x000000ffff047224 */ /* 0x000fe400078e0002 */
[----:B------:R-:W-:-:S05]  /*0c00*/  IMAD.MOV.U32 R5, RZ, RZ, R3 ;  /* 0x000000ffff057224 */ /* 0x000fca00078e0003 */
[----:B------:R-:W1:Y:S08]  /*0c10*/  LDC R6, c[0x0][0x630] ;  /* 0x00018c00ff067b82 */ /* 0x000e700000000800 */
[----:B------:R-:W2:Y:S01]  /*0c20*/  LDC.64 R26, c[0x0][0x620] ;  /* 0x00018800ff1a7b82 */ /* 0x000ea20000000a00 */
[----:B0-----:R-:W-:-:S04]  /*0c30*/  ISETP.NE.U32.AND P0, PT, R24, RZ, PT ;  /* 0x000000ff1800720c */ /* 0x001fc80003f05070 */
[----:B------:R-:W-:-:S13]  /*0c40*/  ISETP.NE.AND.EX P0, PT, R25, RZ, PT, P0 ;  /* 0x000000ff1900720c */ /* 0x000fda0003f05300 */
[----:B-12---:R-:W-:Y:S05]  /*0c50*/  @!P0 BRA `(.L_x_11) ;  /* 0x0000000000288947 */ /* 0x006fea0003800000 */
[----:B------:R-:W0:Y:S02]  /*0c60*/  LDC R19, c[0x0][0x634] ;  /* 0x00018d00ff137b82 */ /* 0x000e240000000800 */
[----:B0-----:R-:W-:-:S05]  /*0c70*/  IADD3 R19, P0, R2, R19, RZ ;  /* 0x0000001302137210 */ /* 0x001fca0007f1e0ff */
[----:B------:R-:W-:-:S04]  /*0c80*/  IMAD.X R23, RZ, RZ, R3, P0 ;  /* 0x000000ffff177224 */ /* 0x000fc800000e0603 */
[----:B------:R-:W-:-:S04]  /*0c90*/  IMAD.WIDE.U32 R4, R23, R24, RZ ;  /* 0x0000001817047225 */ /* 0x000fc800078e00ff */
[----:B------:R-:W-:-:S04]  /*0ca0*/  IMAD.WIDE.U32 R16, P0, R19, R25, R4 ;  /* 0x0000001913107225 */ /* 0x000fc80007800004 */
[----:B------:R-:W-:-:S04]  /*0cb0*/  IMAD.WIDE.U32 R4, R19, R24, RZ ;  /* 0x0000001813047225 */ /* 0x000fc800078e00ff */
[----:B------:R-:W-:Y:S01]  /*0cc0*/  IMAD.X R19, RZ, RZ, RZ, P0 ;  /* 0x000000ffff137224 */ /* 0x000fe200000e06ff */
[----:B------:R-:W-:Y:S01]  /*0cd0*/  IADD3 RZ, P0, R5, R16, RZ ;  /* 0x0000001005ff7210 */ /* 0x000fe20007f1e0ff */
[----:B------:R-:W-:-:S04]  /*0ce0*/  IMAD.MOV.U32 R18, RZ, RZ, R17 ;  /* 0x000000ffff127224 */ /* 0x000fc800078e0011 */
[----:B------:R-:W-:-:S08]  /*0cf0*/  IMAD.WIDE.U32.X R4, R23, R25, R18, P0 ;  /* 0x0000001917047225 */ /* 0x000fd000000e0412 */
.L_x_11:
[--C-:B------:R-:W-:Y:S01]  /*0d00*/  SHF.R.U64 R32, R4, R6, R5.reuse ;  /* 0x0000000604207219 */ /* 0x100fe20000001205 */
[----:B------:R-:W0:Y:S01]  /*0d10*/  LDC.64 R28, c[0x0][0x640] ;  /* 0x00019000ff1c7b82 */ /* 0x000e220000000a00 */
[----:B------:R-:W-:Y:S01]  /*0d20*/  I2FP.F32.U32 R4, R14 ;  /* 0x0000000e00047245 */ /* 0x000fe20000201000 */
[----:B------:R-:W-:Y:S01]  /*0d30*/  ULDC UR6, c[0x0][0x150] ;  /* 0x0000540000067ab9 */ /* 0x000fe20000000800 */
[----:B------:R-:W-:Y:S02]  /*0d40*/  SHF.R.U32.HI R5, RZ, R6, R5 ;  /* 0x00000006ff057219 */ /* 0x000fe40000011605 */
[----:B------:R-:W-:Y:S01]  /*0d50*/  IADD3 R17, P0, RZ, -R32, RZ ;  /* 0x80000020ff117210 */ /* 0x000fe20007f1e0ff */
[----:B------:R-:W-:Y:S01]  /*0d60*/  FMUL R6, R4, UR6 ;  /* 0x0000000604067c20 */ /* 0x000fe20008400000 */
[----:B------:R-:W-:Y:S01]  /*0d70*/  ULDC UR6, c[0x0][0x154] ;  /* 0x0000550000067ab9 */ /* 0x000fe20000000800 */
[----:B------:R-:W1:Y:S02]  /*0d80*/  LDC R18, c[0x0][0x618] ;  /* 0x00018600ff127b82 */ /* 0x000e640000000800 */
[----:B------:R-:W-:-:S02]  /*0d90*/  IMAD.X R19, RZ, RZ, ~R5, P0 ;  /* 0x000000ffff137224 */ /* 0x000fc400000e0e05 */
[----:B------:R-:W2:Y:S01]  /*0da0*/  F2I.U32.TRUNC.NTZ R6, R6 ;  /* 0x0000000600067305 */ /* 0x000ea2000020f000 */
[----:B------:R-:W-:-:S03]  /*0db0*/  IMAD.WIDE.U32 R4, R17, R26, R2 ;  /* 0x0000001a11047225 */ /* 0x000fc600078e0002 */
[----:B------:R-:W3:Y:S01]  /*0dc0*/  LDC R15, c[0x0][0x144] ;  /* 0x00005100ff0f7b82 */ /* 0x000ee20000000800 */
[----:B------:R-:W-:-:S04]  /*0dd0*/  IMAD R16, R19, R26, RZ ;  /* 0x0000001a13107224 */ /* 0x000fc800078e02ff */
[----:B------:R-:W-:-:S03]  /*0de0*/  IMAD R17, R17, R27, R16 ;  /* 0x0000001b11117224 */ /* 0x000fc600078e0210 */
[----:B------:R-:W4:Y:S01]  /*0df0*/  LDC R22, c[0x0][0x608] ;  /* 0x00018200ff167b82 */ /* 0x000f220000000800 */
[----:B------:R-:W-:Y:S01]  /*0e00*/  IMAD.IADD R17, R5, 0x1, R17 ;  /* 0x0000000105117824 */ /* 0x000fe200078e0211 */
[----:B0-----:R-:W-:Y:S01]  /*0e10*/  ISETP.NE.U32.AND P0, PT, R28, RZ, PT ;  /* 0x000000ff1c00720c */ /* 0x001fe20003f05070 */
[----:B--2---:R-:W-:-:S03]  /*0e20*/  IMAD.MOV R5, RZ, RZ, -R6 ;  /* 0x000000ffff057224 */ /* 0x004fc600078e0a06 */
[----:B------:R-:W-:Y:S02]  /*0e30*/  ISETP.NE.AND.EX P0, PT, R29, RZ, PT, P0 ;  /* 0x000000ff1d00720c */ /* 0x000fe40003f05300 */
[----:B------:R-:W0:Y:S01]  /*0e40*/  LDC R19, c[0x0][0x658] ;  /* 0x00019600ff137b82 */ /* 0x000e220000000800 */
[-CC-:B-1----:R-:W-:Y:S02]  /*0e50*/  SHF.R.U64 R26, R4, R18.reuse, R17.reuse ;  /* 0x00000012041a7219 */ /* 0x182fe40000001211 */
[----:B------:R-:W-:Y:S02]  /*0e60*/  I2FP.F32.U32 R4, R21 ;  /* 0x0000001500047245 */ /* 0x000fe40000201000 */
[----:B------:R-:W-:Y:S01]  /*0e70*/  SHF.R.U32.HI R17, RZ, R18, R17 ;  /* 0x00000012ff117219 */ /* 0x000fe20000011611 */
[----:B------:R-:W-:Y:S02]  /*0e80*/  IMAD.MOV.U32 R18, RZ, RZ, 0x1 ;  /* 0x00000001ff127424 */ /* 0x000fe400078e00ff */
[----:B------:R-:W1:Y:S01]  /*0e90*/  LDC R24, c[0x0][0x148] ;  /* 0x00005200ff187b82 */ /* 0x000e620000000800 */
[----:B---3--:R-:W-:-:S02]  /*0ea0*/  IMAD R6, R15, R5, R14 ;  /* 0x000000050f067224 */ /* 0x008fc400078e020e */
[----:B------:R-:W-:Y:S01]  /*0eb0*/  FMUL R5, R4, UR6 ;  /* 0x0000000604057c20 */ /* 0x000fe20008400000 */
[----:B------:R-:W-:-:S04]  /*0ec0*/  IMAD.MOV.U32 R4, RZ, RZ, -0x1 ;  /* 0xffffffffff047424 */ /* 0x000fc800078e00ff */
[----:B------:R-:W2:Y:S01]  /*0ed0*/  LDC R25, c[0x0][0x600] ;  /* 0x00018000ff197b82 */ /* 0x000ea20000000800 */
[-CC-:B----4-:R-:W-:Y:S02]  /*0ee0*/  SHF.R.U64 R34, R26, R22.reuse, R17.reuse ;  /* 0x000000161a227219 */ /* 0x190fe40000001211 */
[----:B------:R-:W-:Y:S02]  /*0ef0*/  SHF.R.U32.HI R14, RZ, R22, R17 ;  /* 0x00000016ff0e7219 */ /* 0x000fe40000011611 */
[----:B------:R3:W4:Y:S03]  /*0f00*/  F2I.U32.TRUNC.NTZ R22, R5 ;  /* 0x0000000500167305 */ /* 0x000726000020f000 */
[----:B------:R-:W1:Y:S01]  /*0f10*/  LDC R27, c[0x0][0x648] ;  /* 0x00019200ff1b7b82 */ /* 0x000e620000000800 */
[-C--:B0-----:R-:W-:Y:S02]  /*0f20*/  SHF.R.U64 R36, R34, R19.reuse, R14 ;  /* 0x0000001322247219 */ /* 0x081fe4000000120e */
[----:B------:R-:W-:-:S02]  /*0f30*/  SHF.L.U32 R4, R4, R19, RZ ;  /* 0x0000001304047219 */ /* 0x000fc400000006ff */
[-C--:B------:R-:W-:Y:S02]  /*0f40*/  SHF.R.U32.HI R14, RZ, R19.reuse, R14 ;  /* 0x00000013ff0e7219 */ /* 0x080fe4000001160e */
[----:B------:R-:W-:Y:S01]  /*0f50*/  SHF.L.U32 R18, R18, R19, RZ ;  /* 0x0000001312127219 */ /* 0x000fe200000006ff */
[----:B------:R-:W0:Y:S01]  /*0f60*/  LDC R31, c[0x0][0x638] ;  /* 0x00018e00ff1f7b82 */ /* 0x000e220000000800 */
[----:B------:R-:W-:Y:S01]  /*0f70*/  LOP3.LUT R19, RZ, R4, RZ, 0x33, !PT ;  /* 0x00000004ff137212 */ /* 0x000fe200078e33ff */
[----:B------:R-:W-:Y:S02]  /*0f80*/  IMAD.MOV.U32 R4, RZ, RZ, R36 ;  /* 0x000000ffff047224 */ /* 0x000fe400078e0024 */
[----:B---3--:R-:W-:-:S04]  /*0f90*/  IMAD.MOV.U32 R5, RZ, RZ, R14 ;  /* 0x000000ffff057224 */ /* 0x008fc800078e000e */
[----:B------:R-:W3:Y:S01]  /*0fa0*/  LDC R30, c[0x0][0x610] ;  /* 0x00018400ff1e7b82 */ /* 0x000ee20000000800 */
[----:B----4-:R-:W-:Y:S05]  /*0fb0*/  @!P0 BRA `(.L_x_12) ;  /* 0x0000000000288947 */ /* 0x010fea0003800000 */
[----:B------:R-:W4:Y:S02]  /*0fc0*/  LDC R17, c[0x0][0x64c] ;  /* 0x00019300ff117b82 */ /* 0x000f240000000800 */
[----:B----4-:R-:W-:-:S05]  /*0fd0*/  IADD3 R17, P0, R36, R17, RZ ;  /* 0x0000001124117210 */ /* 0x010fca0007f1e0ff */
        /* <DEDUP_REMOVED lines=8> */
.L_x_12:
[----:B-1----:R-:W-:Y:S01]  /*1060*/  SHF.R.U64 R4, R4, R27, R5 ;  /* 0x0000001b04047219 */ /* 0x002fe20000001205 */
[----:B--2---:R-:W-:Y:S01]  /*1070*/  VIADD R5, R25, 0xffffffff ;  /* 0xffffffff19057836 */ /* 0x004fe20000000000 */
[----:B------:R-:W-:Y:S01]  /*1080*/  LOP3.LUT R19, R34, R19, RZ, 0xc0, !PT ;  /* 0x0000001322137212 */ /* 0x000fe200078ec0ff */
[----:B------:R-:W-:Y:S02]  /*1090*/  IMAD.MOV R22, RZ, RZ, -R22 ;  /* 0x000000ffff167224 */ /* 0x000fe400078e0a16 */
[----:B------:R-:W-:Y:S01]  /*10a0*/  IMAD.MOV R14, RZ, RZ, -R4 ;  /* 0x000000ffff0e7224 */ /* 0x000fe200078e0a04 */
[----:B------:R-:W-:Y:S01]  /*10b0*/  LOP3.LUT R5, R26, R5, RZ, 0xc0, !PT ;  /* 0x000000051a057212 */ /* 0x000fe200078ec0ff */
[----:B------:R-:W-:Y:S02]  /*10c0*/  IMAD R19, R18, R4, R19 ;  /* 0x0000000412137224 */ /* 0x000fe400078e0213 */
[----:B------:R-:W-:Y:S02]  /*10d0*/  @P4 IMAD R6, R24, R22, R21 ;  /* 0x0000001618064224 */ /* 0x000fe400078e0215 */
[----:B0-----:R-:W-:-:S02]  /*10e0*/  IMAD R4, R14, R31, R36 ;  /* 0x0000001f0e047224 */ /* 0x001fc400078e0224 */
[----:B---3--:R-:W-:Y:S02]  /*10f0*/  IMAD R6, R19, R30, R6 ;  /* 0x0000001e13067224 */ /* 0x008fe400078e0206 */
[----:B------:R-:W-:Y:S02]  /*1100*/  IMAD R5, R4, R25, R5 ;  /* 0x0000001904057224 */ /* 0x000fe400078e0205 */
[----:B------:R-:W-:-:S03]  /*1110*/  IMAD.MOV.U32 R16, RZ, RZ, 0x1 ;  /* 0x00000001ff107424 */ /* 0x000fc600078e00ff */
[----:B------:R-:W-:Y:S02]  /*1120*/  SEL R4, R5, R6, !P4 ;  /* 0x0000000605047207 */ /* 0x000fe40006000000 */
[----:B------:R-:W-:Y:S01]  /*1130*/  SEL R6, R6, R5, !P4 ;  /* 0x0000000506067207 */ /* 0x000fe20006000000 */
[----:B------:R-:W-:-:S07]  /*1140*/  IMAD.MOV.U32 R5, RZ, RZ, R32 ;  /* 0x000000ffff057224 */ /* 0x000fce00078e0020 */
.L_x_10:
[----:B------:R-:W-:Y:S05]  /*1150*/  @!P2 BRA `(.L_x_13) ;  /* 0x000000440040a947 */ /* 0x000fea0003800000 */
[----:B------:R-:W-:-:S13]  /*1160*/  ISETP.GT.U32.AND P0, PT, R33, 0x1, PT ;  /* 0x000000012100780c */ /* 0x000fda0003f04070 */
[----:B------:R-:W-:Y:S05]  /*1170*/  @P0 EXIT ;  /* 0x000000000000094d */ /* 0x000fea0003800000 */
.L_x_14:
[----:B------:R-:W-:-:S08]  /*1180*/  NOP ;  /* 0x0000000000007918 */ /* 0x000fd00000000000 */
[----:B------:R-:W0:Y:S02]  /*1190*/  USETMAXREG.TRY_ALLOC.CTAPOOL UP0, 0xe8 ;  /* 0x000000e8000079c8 */ /* 0x000e240008000600 */
[----:B0-----:R-:W-:-:S13]  /*11a0*/  PLOP3.LUT P0, PT, PT, PT, UP0, 0x80, 0x0 ;  /* 0x000000000000781c */ /* 0x001fda0003f0f008 */
[----:B------:R-:W-:Y:S05]  /*11b0*/  @!P0 BRA `(.L_x_14) ;  /* 0xfffffffc00f08947 */ /* 0x000fea000383ffff */
[----:B------:R-:W-:-:S13]  /*11c0*/  LOP3.LUT P0, RZ, R16, 0xff, RZ, 0xc0, !PT ;  /* 0x000000ff10ff7812 */ /* 0x000fda000780c0ff */
[----:B------:R-:W-:Y:S05]  /*11d0*/  @!P0 EXIT ;  /* 0x000000000000894d */ /* 0x000fea0003800000 */
[----:B------:R-:W0:Y:S01]  /*11e0*/  S2UR UR6, SR_CgaCtaId ;  /* 0x00000000000679c3 */ /* 0x000e220000008800 */
[----:B------:R-:W-:Y:S01]  /*11f0*/  SHF.R.S32.HI R11, RZ, 0x1f, R10 ;  /* 0x0000001fff0b7819 */ /* 0x000fe2000001140a */
[----:B------:R-:W-:Y:S01]  /*1200*/  UIADD3 UR7, UR11, -0x1, URZ ;  /* 0xffffffff0b077890 */ /* 0x000fe2000fffe03f */
[----:B------:R-:W-:Y:S01]  /*1210*/  LOP3.LUT R86, R7, 0x1, RZ, 0xfc, !PT ;  /* 0x0000000107567812 */ /* 0x000fe200078efcff */
[----:B------:R-:W-:Y:S01]  /*1220*/  UMOV UR9, 0x400 ;  /* 0x0000040000097882 */ /* 0x000fe20000000000 */
[CC--:B------:R-:W-:Y:S01]  /*1230*/  LEA.HI R15, R11.reuse, R10.reuse, RZ, 0x2 ;  /* 0x0000000a0b0f7211 */ /* 0x0c0fe200078f10ff */
[----:B------:R-:W-:Y:S01]  /*1240*/  UISETP.LT.AND UP0, UPT, UR13, 0x1, UPT ;  /* 0x000000010d00788c */ /* 0x000fe2000bf01270 */
[----:B------:R-:W-:Y:S01]  /*1250*/  LEA.HI R16, R11, R10, RZ, 0x5 ;  /* 0x0000000a0b107211 */ /* 0x000fe200078f28ff */
[----:B------:R-:W-:Y:S01]  /*1260*/  USHF.L.U32 UR22, UR13, 0x1, URZ ;  /* 0x000000010d167899 */ /* 0x000fe2000800063f */
[--C-:B------:R-:W-:Y:S01]  /*1270*/  SHF.R.S32.HI R14, RZ, 0x2, R15.reuse ;  /* 0x00000002ff0e7819 */ /* 0x100fe2000001140f */
[----:B------:R-:W-:Y:S01]  /*1280*/  USEL UR10, UR13, 0x1, UP0 ;  /* 0x000000010d0a7887 */ /* 0x000fe20008000000 */
[----:B------:R-:W-:Y:S01]  /*1290*/  SHF.R.S32.HI R17, RZ, 0x1f, R15 ;  /* 0x0000001fff117819 */ /* 0x000fe2000001140f */
[----:B------:R-:W-:Y:S01]  /*12a0*/  UISETP.NE.AND UP0, UPT, UR7, URZ, UPT ;  /* 0x0000003f0700728c */ /* 0x000fe2000bf05270 */
[----:B------:R-:W-:Y:S01]  /*12b0*/  LOP3.LUT R11, R15, 0xfffffffc, RZ, 0xc0, !PT ;  /* 0xfffffffc0f0b7812 */ /* 0x000fe200078ec0ff */
[----:B------:R-:W-:Y:S01]  /*12c0*/  UIADD3 UR10, -UR10, UR13, URZ ;  /* 0x0000000d0a0a7290 */ /* 0x000fe2000fffe13f */
[----:B------:R-:W-:Y:S01]  /*12d0*/  LEA.HI R17, R17, R14, RZ, 0x3 ;  /* 0x0000000e11117211 */ /* 0x000fe200078f18ff */
[----:B------:R-:W-:-:S02]  /*12e0*/  USEL UR16, URZ, 0x1, UP0 ;  /* 0x000000013f107887 */ /* 0x000fc40008000000 */
[----:B------:R-:W-:Y:S01]  /*12f0*/  IMAD.IADD R18, R10, 0x1, -R11 ;  /* 0x000000010a127824 */ /* 0x000fe200078e0a0b */
[----:B------:R-:W-:-:S03]  /*1300*/  LOP3.LUT R17, R17, 0xfffffff8, RZ, 0xc0, !PT ;  /* 0xfffffff811117812 */ /* 0x000fc600078ec0ff */
[----:B------:R-:W-:Y:S01]  /*1310*/  IMAD.U32 R87, RZ, RZ, UR16 ;  /* 0x00000010ff577e24 */ /* 0x000fe2000f8e00ff */
[----:B0-----:R-:W-:Y:S01]  /*1320*/  ULEA UR9, UR6, UR9, 0x18 ;  /* 0x0000000906097291 */ /* 0x001fe2000f8ec03f */
[----:B------:R-:W-:Y:S01]  /*1330*/  IMAD.IADD R14, R14, 0x1, -R17 ;  /* 0x000000010e0e7824 */ /* 0x000fe200078e0a11 */
[----:B------:R-:W-:Y:S01]  /*1340*/  USHF.L.U32 UR6, UR7, 0x3, URZ ;  /* 0x0000000307067899 */ /* 0x000fe2000800063f */
[----:B------:R-:W-:Y:S01]  /*1350*/  SHF.R.S32.HI R17, RZ, 0x5, R16 ;  /* 0x00000005ff117819 */ /* 0x000fe20000011410 */
[----:B------:R-:W-:Y:S02]  /*1360*/  UIADD3 UR7, UR9, 0x180, URZ ;  /* 0x0000018009077890 */ /* 0x000fe4000fffe03f */
[----:B------:R-:W-:Y:S01]  /*1370*/  ULOP3.LUT UR6, UR6, 0x8, URZ, 0xc0, !UPT ;  /* 0x0000000806067892 */ /* 0x000fe2000f8ec03f */
[--C-:B------:R-:W-:Y:S01]  /*1380*/  SHF.R.S32.HI R15, RZ, 0x1f, R14.reuse ;  /* 0x0000001fff0f7819 */ /* 0x100fe2000001140e */
[----:B------:R-:W-:Y:S01]  /*1390*/  UIADD3 UR8, UR9, 0xa180, URZ ;  /* 0x0000a18009087890 */ /* 0x000fe2000fffe03f */
[----:B------:R-:W-:Y:S01]  /*13a0*/  IMAD R19, R17, -0x10, -R14 ;  /* 0xfffffff011137824 */ /* 0x000fe200078e0a0e */
[----:B------:R-:W-:-:S02]  /*13b0*/  USHF.R.U32.HI UR7, URZ, 0x4, UR7 ;  /* 0x000000043f077899 */ /* 0x000fc40008011607 */
[----:B------:R-:W-:Y:S01]  /*13c0*/  USHF.R.U32.HI UR8, URZ, 0x4, UR8 ;  /* 0x000000043f087899 */ /* 0x000fe20008011608 */
[----:B------:R-:W-:Y:S01]  /*13d0*/  IMAD.WIDE R10, R17, 0x10, R14 ;  /* 0x00000010110a7825 */ /* 0x000fe200078e020e */
[----:B------:R-:W-:Y:S02]  /*13e0*/  ULOP3.LUT UR24, UR6, 0x8, URZ, 0x3c, !UPT ;  /* 0x0000000806187892 */ /* 0x000fe4000f8e3c3f */
[----:B------:R-:W-:Y:S02]  /*13f0*/  ULOP3.LUT UR12, UR6, 0x18, URZ, 0x3c, !UPT ;  /* 0x00000018060c7892 */ /* 0x000fe4000f8e3c3f */
[----:B------:R-:W-:Y:S01]  /*1400*/  UIADD3 UR23, UR9, 0x60, URZ ;  /* 0x0000006009177890 */ /* 0x000fe2000fffe03f */
[----:B------:R-:W-:Y:S01]  /*1410*/  ULDC UR6, c[0x0][0x284] ;  /* 0x0000a10000067ab9 */ /* 0x000fe20000000800 */
[----:B------:R-:W-:Y:S01]  /*1420*/  ULOP3.LUT UR7, UR7, 0x3fff, URZ, 0xc0, !UPT ;  /* 0x00003fff07077892 */ /* 0x000fe2000f8ec03f */
[----:B------:R-:W-:Y:S01]  /*1430*/  VIADD R19, R19, UR6 ;  /* 0x0000000613137c36 */ /* 0x000fe20008000000 */
[----:B------:R-:W-:-:S02]  /*1440*/  ULOP3.LUT UR8, UR8, 0x3fff, URZ, 0xc0, !UPT ;  /* 0x00003fff08087892 */ /* 0x000fc4000f8ec03f */
[----:B------:R-:W-:Y:S02]  /*1450*/  ULEA UR11, UR11, UR23, 0x3 ;  /* 0x000000170b0b7291 */ /* 0x000fe4000f8e183f */
[----:B------:R-:W-:Y:S02]  /*1460*/  ULOP3.LUT UR14, UR7, 0x10000, URZ, 0xfc, !UPT ;  /* 0x00010000070e7892 */ /* 0x000fe4000f8efc3f */
[----:B------:R-:W-:-:S12]  /*1470*/  ULOP3.LUT UR15, UR8, 0x10000, URZ, 0xfc, !UPT ;  /* 0x00010000080f7892 */ /* 0x000fd8000f8efc3f */
.L_x_105:
[----:B------:R-:W-:Y:S01]  /*1480*/  SHF.L.U32 R14, R87, 0x1f, RZ ;  /* 0x0000001f570e7819 */ /* 0x000fe200000006ff */
[----:B------:R-:W0:Y:S01]  /*1490*/  LDC R15, c[0x0][0x28c] ;  /* 0x0000a300ff0f7b82 */ /* 0x000e220000000800 */
[----:B------:R-:W-:Y:S01]  /*14a0*/  UMOV UR6, URZ ;  /* 0x0000003f00067c82 */ /* 0x000fe20008000000 */
[----:B------:R-:W-:Y:S01]  /*14b0*/  UMOV UR25, UR5 ;  /* 0x0000000500197c82 */ /* 0x000fe20008000000 */
[----:B-1----:R-:W1:Y:S01]  /*14c0*/  SYNCS.PHASECHK.TRANS64.TRYWAIT P0, [UR11+-0x8], R14 ;  /* 0xfffff80eff0075a7 */ /* 0x002e62000800014b */
[----:B0-----:R-:W-:Y:S01]  /*14d0*/  ISETP.GE.AND P1, PT, R15, 0x1, PT ;  /* 0x000000010f00780c */ /* 0x001fe20003f26270 */
[----:B-1234-:R-:W-:-:S12]  /*14e0*/  @!P0 BRA `(.L_x_15) ;  /* 0x00000050005c8947 */ /* 0x01efd80003800000 */
.L_x_128:
[----:B------:R-:W-:Y:S01]  /*14f0*/  UMOV UR7, URZ ;  /* 0x0000003f00077c82 */ /* 0x000fe20008000000 */
[----:B------:R-:W-:Y:S01]  /*1500*/  UMOV UR8, URZ ;  /* 0x0000003f00087c82 */ /* 0x000fe20008000000 */
[----:B------:R-:W-:Y:S02]  /*1510*/  CS2R R22, SRZ ;  /* 0x0000000000167805 */ /* 0x000fe4000001ff00 */
[----:B------:R-:W-:Y:S02]  /*1520*/  CS2R R56, SRZ ;  /* 0x0000000000387805 */ /* 0x000fe4000001ff00 */
[----:B------:R-:W-:Y:S02]  /*1530*/  CS2R R58, SRZ ;  /* 0x00000000003a7805 */ /* 0x000fe4000001ff00 */
[----:B------:R-:W-:Y:S02]  /*1540*/  CS2R R60, SRZ ;  /* 0x00000000003c7805 */ /* 0x000fe4000001ff00 */
[----:B------:R-:W-:-:S02]  /*1550*/  CS2R R62, SRZ ;  /* 0x00000000003e7805 */ /* 0x000fc4000001ff00 */
[----:B------:R-:W-:Y:S02]  /*1560*/  CS2R R64, SRZ ;  /* 0x0000000000407805 */ /* 0x000fe4000001ff00 */
        /* <DEDUP_REMOVED lines=9> */
[----:B------:R-:W-:Y:S01]  /*1600*/  CS2R R84, SRZ ;  /* 0x0000000000547805 */ /* 0x000fe2000001ff00 */
[----:B------:R-:W-:Y:S01]  /*1610*/  IMAD.U32 R17, RZ, RZ, UR4 ;  /* 0x00000004ff117e24 */ /* 0x000fe2000f8e00ff */
        /* <DEDUP_REMOVED lines=15> */
[----:B------:R-:W-:Y:S01]  /*1710*/  CS2R R54, SRZ ;  /* 0x0000000000367805 */ /* 0x000fe2000001ff00 */
[----:B------:R-:W-:Y:S06]  /*1720*/  @!P1 BRA `(.L_x_16) ;  /* 0x0000000400889947 */ /* 0x000fec0003800000 */
[----:B------:R-:W-:-:S13]  /*1730*/  ISETP.NE.AND P1, PT, R86, 0x3, PT ;  /* 0x000000035600780c */ /* 0x000fda0003f25270 */
[----:B------:R-:W-:Y:S05]  /*1740*/  @!P1 BRA `(.L_x_17) ;  /* 0x0000000000049947 */ /* 0x000fea0003800000 */
[----:B------:R-:W-:Y:S01]  /*1750*/  BPT.TRAP 0x1 ;  /* 0x000000040000795c */ /* 0x000fe20000300000 */
.L_x_17:
[----:B------:R-:W-:Y:S01]  /*1760*/  ULEA UR6, UR5, UR9, 0x3 ;  /* 0x0000000905067291 */ /* 0x000fe2000f8e183f */
[----:B0-----:R-:W-:-:S05]  /*1770*/  IMAD.U32 R14, RZ, RZ, UR4 ;  /* 0x00000004ff0e7e24 */ /* 0x001fca000f8e00ff */
[----:B------:R-:W-:-:S04]  /*1780*/  SHF.L.U32 R14, R14, 0x1f, RZ ;  /* 0x0000001f0e0e7819 */ /* 0x000fc800000006ff */
[----:B------:R0:W1:Y:S01]  /*1790*/  SYNCS.PHASECHK.TRANS64.TRYWAIT P0, [UR6], R14 ;  /* 0x0000000eff0075a7 */ /* 0x0000620008000146 */
[----:B------:R-:W-:Y:S05]  /*17a0*/  @!P1 BRA `(.L_x_18) ;  /* 0x0000000000049947 */ /* 0x000fea0003800000 */
[----:B------:R-:W-:Y:S01]  /*17b0*/  BPT.TRAP 0x1 ;  /* 0x000000040000795c */ /* 0x000fe20000300000 */
.L_x_18:
[----:B-1----:R-:W-:Y:S05]  /*17c0*/  @P0 BRA `(.L_x_19) ;  /* 0x0000000000080947 */ /* 0x002fea0003800000 */
[----:B------:R-:W1:Y:S02]  /*17d0*/  SYNCS.PHASECHK.TRANS64.TRYWAIT P0, [UR6], R14 ;  /* 0x0000000eff0075a7 */ /* 0x000e640008000146 */
[----:B-1----:R-:W-:Y:S05]  /*17e0*/  @!P0 BRA `(.L_x_20) ;  /* 0x0000004c00b48947 */ /* 0x002fea0003800000 */
.L_x_19:
[----:B------:R-:W-:Y:S01]  /*17f0*/  ULEA UR6, UR5, UR14, 0x9 ;  /* 0x0000000e05067291 */ /* 0x000fe2000f8e483f */
[----:B------:R-:W-:Y:S01]  /*1800*/  WARPGROUP.ARRIVE ;  /* 0x00000000000079c5 */ /* 0x000fe20000000000 */
[----:B------:R-:W-:Y:S01]  /*1810*/  ULEA UR7, UR5, UR15, 0x9 ;  /* 0x0000000f05077291 */ /* 0x000fe2000f8e483f */
[----:B------:R-:W-:Y:S01]  /*1820*/  CS2R R22, SRZ ;  /* 0x0000000000167805 */ /* 0x000fe2000001ff00 */
[----:B------:R-:W-:Y:S01]  /*1830*/  UMOV UR17, 0x40000040 ;  /* 0x4000004000117882 */ /* 0x000fe20000000000 */
[----:B------:R-:W-:Y:S01]  /*1840*/  UMOV UR19, 0x40000040 ;  /* 0x4000004000137882 */ /* 0x000fe20000000000 */
[----:B------:R-:W-:Y:S01]  /*1850*/  CS2R R56, SRZ ;  /* 0x0000000000387805 */ /* 0x000fe2000001ff00 */
[----:B------:R-:W-:Y:S01]  /*1860*/  UMOV UR16, UR6 ;  /* 0x0000000600107c82 */ /* 0x000fe20008000000 */
[----:B------:R-:W-:Y:S01]  /*1870*/  CS2R R58, SRZ ;  /* 0x00000000003a7805 */ /* 0x000fe2000001ff00 */
[----:B------:R-:W-:Y:S01]  /*1880*/  UMOV UR18, UR7 ;  /* 0x0000000700127c82 */ /* 0x000fe20008000000 */
[----:B------:R-:W-:Y:S01]  /*1890*/  CS2R R60, SRZ ;  /* 0x00000000003c7805 */ /* 0x000fe2000001ff00 */
[----:B------:R-:W-:Y:S01]  /*18a0*/  QGMMA.64x64x32.F32.E4M3.E4M3 R24, gdesc[UR16], RZ, !UPT ;  /* 0x00e00000101879f3 */ /* 0x000fe2000c7008ff */
[----:B------:R-:W-:Y:S01]  /*18b0*/  UIADD3 UR16, UR6, 0x2, URZ ;  /* 0x0000000206107890 */ /* 0x000fe2000fffe03f */
[----:B------:R-:W-:Y:S01]  /*18c0*/  CS2R R62, SRZ ;  /* 0x00000000003e7805 */ /* 0x000fe2000001ff00 */
[----:B------:R-:W-:Y:S01]  /*18d0*/  UIADD3 UR18, UR7, 0x2, URZ ;  /* 0x0000000207127890 */ /* 0x000fe2000fffe03f */
[----:B------:R-:W-:Y:S01]  /*18e0*/  CS2R R64, SRZ ;  /* 0x0000000000407805 */ /* 0x000fe2000001ff00 */
[----:B------:R-:W-:Y:S01]  /*18f0*/  UMOV UR17, 0x40000040 ;  /* 0x4000004000117882 */ /* 0x000fe20000000000 */
[----:B------:R-:W-:Y:S01]  /*1900*/  UMOV UR19, 0x40000040 ;  /* 0x4000004000137882 */ /* 0x000fe20000000000 */
        /* <DEDUP_REMOVED lines=10> */
[----:B------:R-:W-:Y:S01]  /*19b0*/  QGMMA.64x64x32.F32.E4M3.E4M3 R24, gdesc[UR16], R24 ;  /* 0x00e00000101879f3 */ /* 0x000fe20008700818 */
[----:B------:R-:W-:Y:S02]  /*19c0*/  UIADD3 UR16, UR6, 0x4, URZ ;  /* 0x0000000406107890 */ /* 0x000fe4000fffe03f */
[----:B------:R-:W-:Y:S01]  /*19d0*/  UIADD3 UR18, UR7, 0x4, URZ ;  /* 0x0000000407127890 */ /* 0x000fe2000fffe03f */
[----:B------:R-:W-:Y:S01]  /*19e0*/  UMOV UR17, 0x40000040 ;  /* 0x4000004000117882 */ /* 0x000fe20000000000 */
[----:B------:R-:W-:-:S07]  /*19f0*/  UMOV UR19, 0x40000040 ;  /* 0x4000004000137882 */ /* 0x000fce0000000000 */
[----:B------:R-:W-:Y:S01]  /*1a00*/  QGMMA.64x64x32.F32.E4M3.E4M3 R24, gdesc[UR16], R24 ;  /* 0x00e00000101879f3 */ /* 0x000fe20008700818 */
[----:B------:R-:W-:Y:S02]  /*1a10*/  UIADD3 UR18, UR7, 0x6, URZ ;  /* 0x0000000607127890 */ /* 0x000fe4000fffe03f */
[----:B------:R-:W-:Y:S01]  /*1a20*/  UIADD3 UR16, UR6, 0x6, URZ ;  /* 0x0000000606107890 */ /* 0x000fe2000fffe03f */
[----:B------:R-:W-:Y:S01]  /*1a30*/  ULDC UR7, c[0x0][0x50c] ;  /* 0x0001430000077ab9 */ /* 0x000fe20000000800 */
[----:B------:R-:W-:Y:S01]  /*1a40*/  UMOV UR17, 0x40000040 ;  /* 0x4000004000117882 */ /* 0x000fe20000000000 */
[----:B------:R-:W-:Y:S01]  /*1a50*/  UISETP.NE.AND UP0, UPT, UR7, 0x4, UPT ;  /* 0x000000040700788c */ /* 0x000fe2000bf05270 */
[----:B------:R-:W-:Y:S01]  /*1a60*/  UMOV UR19, 0x40000040 ;  /* 0x4000004000137882 */ /* 0x000fe20000000000 */
[----:B------:R-:W-:Y:S02]  /*1a70*/  UMOV UR6, 0x4 ;  /* 0x0000000400067882 */ /* 0x000fe40000000000 */
[----:B------:R-:W-:-:S06]  /*1a80*/  USEL UR7, URZ, 0x1, UP0 ;  /* 0x000000013f077887 */ /* 0x000fcc0008000000 */
[----:B------:R-:W-:Y:S01]  /*1a90*/  ISETP.NE.AND P0, PT, RZ, UR7, PT ;  /* 0x00000007ff007c0c */ /* 0x000fe2000bf05270 */
[----:B------:R-:W-:-:S12]  /*1aa0*/  QGMMA.64x64x32.F32.E4M3.E4M3 R24, gdesc[UR16], R24, gsb0 ;  /* 0x00e00000101879f3 */ /* 0x000fd80008000818 */
[----:B------:R-:W-:Y:S05]  /*1ab0*/  @!P0 BRA `(.L_x_21) ;  /* 0x0000000000888947 */ /* 0x000fea0003800000 */
[----:B------:R-:W-:Y:S02]  /*1ac0*/  WARPGROUP.DEPBAR.LE gsb0, 0x0 ;  /* 0x00008000000079c5 */ /* 0x000fe40000010000 */
[----:B------:R-:W-:-:S01]  /*1ad0*/  FADD R85, RZ, R24 ;  /* 0x00000018ff557221 */ /* 0x000fc20000000000 */
[----:B------:R-:W-:Y:S01]  /*1ae0*/  FADD R84, RZ, R25 ;  /* 0x00000019ff547221 */ /* 0x000fe20000000000 */
        /* <DEDUP_REMOVED lines=30> */
[----:B------:R-:W-:-:S06]  /*1cd0*/  UMOV UR6, URZ ;  /* 0x0000003f00067c82 */ /* 0x000fcc0008000000 */
.L_x_21:
[----:B------:R-:W-:-:S04]  /*1ce0*/  UIADD3 UR25, UR5, 0x1, URZ ;  /* 0x0000000105197890 */ /* 0x000fc8000fffe03f */
[----:B------:R-:W-:-:S04]  /*1cf0*/  UISETP.NE.AND UP0, UPT, UR25, 0x5, UPT ;  /* 0x000000051900788c */ /* 0x000fc8000bf05270 */
[----:B------:R-:W-:Y:S02]  /*1d00*/  USEL UR8, URZ, 0x1, UP0 ;  /* 0x000000013f087887 */ /* 0x000fe40008000000 */
[----:B------:R-:W-:Y:S02]  /*1d10*/  USEL UR25, UR25, URZ, UP0 ;  /* 0x0000003f19197287 */ /* 0x000fe40008000000 */
[----:B------:R-:W-:-:S06]  /*1d20*/  ULOP3.LUT UR8, UR4, UR8, URZ, 0x3c, !UPT ;  /* 0x0000000804087292 */ /* 0x000fcc000f8e3c3f */
[----:B------:R-:W-:Y:S01]  /*1d30*/  IMAD.U32 R17, RZ, RZ, UR8 ;  /* 0x00000008ff117e24 */ /* 0x000fe2000f8e00ff */
[----:B------:R-:W-:-:S06]  /*1d40*/  UMOV UR8, 0x1 ;  /* 0x0000000100087882 */ /* 0x000fcc0000000000 */
.L_x_16:
[----:B------:R-:W-:-:S06]  /*1d50*/  UISETP.GE.AND UP0, UPT, UR10, 0x1, UPT ;  /* 0x000000010a00788c */ /* 0x000fcc000bf06270 */
[----:B------:R-:W-:-:S13]  /*1d60*/  PLOP3.LUT P0, PT, PT, PT, UP0, 0x80, 0x0 ;  /* 0x000000000000781c */ /* 0x000fda0003f0f008 */
[----:B------:R-:W-:Y:S05]  /*1d70*/  @!P0 BRA `(.L_x_22) ;  /* 0x0000000400948947 */ /* 0x000fea0003800000 */
[----:B01----:R-:W-:Y:S01]  /*1d80*/  IMAD.U32 R14, RZ, RZ, UR10 ;  /* 0x0000000aff0e7e24 */ /* 0x003fe2000f8e00ff */
[----:B------:R-:W-:Y:S01]  /*1d90*/  UMOV UR26, UR5 ;  /* 0x00000005001a7c82 */ /* 0x000fe20008000000 */
[----:B------:R-:W-:-:S05]  /*1da0*/  ULDC UR27, c[0x0][0x50c] ;  /* 0x00014300001b7ab9 */ /* 0x000fca0000000800 */
.L_x_30:
[----:B------:R-:W-:-:S13]  /*1db0*/  ISETP.NE.AND P1, PT, R86, 0x3, PT ;  /* 0x000000035600780c */ /* 0x000fda0003f25270 */
[----:B01----:R-:W-:Y:S05]  /*1dc0*/  @!P1 BRA `(.L_x_23) ;  /* 0x0000000000049947 */ /* 0x003fea0003800000 */
[----:B------:R-:W-:Y:S01]  /*1dd0*/  BPT.TRAP 0x1 ;  /* 0x000000040000795c */ /* 0x000fe20000300000 */
.L_x_23:
[----:B------:R-:W-:Y:S01]  /*1de0*/  ULEA UR16, UR25, UR9, 0x3 ;  /* 0x0000000919107291 */ /* 0x000fe2000f8e183f */
[----:B------:R-:W-:-:S08]  /*1df0*/  SHF.L.U32 R15, R17, 0x1f, RZ ;  /* 0x0000001f110f7819 */ /* 0x000fd000000006ff */
[----:B------:R0:W1:Y:S01]  /*1e00*/  SYNCS.PHASECHK.TRANS64.TRYWAIT P0, [UR16], R15 ;  /* 0x0000000fff0075a7 */ /* 0x0000620008000150 */
[----:B------:R-:W-:Y:S05]  /*1e10*/  @!P1 BRA `(.L_x_24) ;  /* 0x0000000000049947 */ /* 0x000fea0003800000 */
[----:B------:R-:W-:Y:S01]  /*1e20*/  BPT.TRAP 0x1 ;  /* 0x000000040000795c */ /* 0x000fe20000300000 */
.L_x_24:
[----:B-1----:R-:W-:Y:S05]  /*1e30*/  @P0 BRA `(.L_x_25) ;  /* 0x0000000000080947 */ /* 0x002fea0003800000 */
[----:B------:R-:W1:Y:S02]  /*1e40*/  SYNCS.PHASECHK.TRANS64.TRYWAIT P0, [UR16], R15 ;  /* 0x0000000fff0075a7 */ /* 0x000e640008000150 */
[----:B-1----:R-:W-:Y:S05]  /*1e50*/  @!P0 BRA `(.L_x_26) ;  /* 0x0000004800308947 */ /* 0x002fea0003800000 */
.L_x_25:
[----:B------:R-:W-:Y:S01]  /*1e60*/  UISETP.NE.AND UP0, UPT, UR7, URZ, UPT ;  /* 0x0000003f0700728c */ /* 0x000fe2000bf05270 */
[----:B------:R-:W-:Y:S01]  /*1e70*/  WARPGROUP.ARRIVE ;  /* 0x00000000000079c5 */ /* 0x000fe20000000000 */
[----:B------:R-:W-:Y:S02]  /*1e80*/  ULEA UR7, UR25, UR14, 0x9 ;  /* 0x0000000e19077291 */ /* 0x000fe4000f8e483f */
[----:B------:R-:W-:Y:S01]  /*1e90*/  USEL UR8, UR8, URZ, !UP0 ;  /* 0x0000003f08087287 */ /* 0x000fe2000c000000 */
[----:B------:R-:W-:Y:S01]  /*1ea0*/  UMOV UR17, 0x40000040 ;  /* 0x4000004000117882 */ /* 0x000fe20000000000 */
[----:B------:R-:W-:Y:S02]  /*1eb0*/  UMOV UR19, 0x40000040 ;  /* 0x4000004000137882 */ /* 0x000fe40000000000 */
[----:B------:R-:W-:Y:S02]  /*1ec0*/  UISETP.NE.U32.AND UP0, UPT, UR8, URZ, UPT ;  /* 0x0000003f0800728c */ /* 0x000fe4000bf05070 */
[----:B------:R-:W-:Y:S01]  /*1ed0*/  ULEA UR8, UR25, UR15, 0x9 ;  /* 0x0000000f19087291 */ /* 0x000fe2000f8e483f */
[----:B------:R-:W-:Y:S01]  /*1ee0*/  UMOV UR16, UR7 ;  /* 0x0000000700107c82 */ /* 0x000fe20008000000 */
[----:B------:R-:W-:-:S05]  /*1ef0*/  UIADD3 UR6, UR6, 0x4, URZ ;  /* 0x0000000406067890 */ /* 0x000fca000fffe03f */
[----:B------:R-:W-:Y:S02]  /*1f00*/  UMOV UR18, UR8 ;  /* 0x0000000800127c82 */ /* 0x000fe40008000000 */
[----:B------:R-:W-:Y:S01]  /*1f10*/  QGMMA.64x64x32.F32.E4M3.E4M3 R24, gdesc[UR16], R24, UP0 ;  /* 0x00e00000101879f3 */ /* 0x000fe2000bf00818 */
[----:B------:R-:W-:Y:S02]  /*1f20*/  UIADD3 UR16, UR7, 0x2, URZ ;  /* 0x0000000207107890 */ /* 0x000fe4000fffe03f */
[----:B------:R-:W-:Y:S01]  /*1f30*/  UIADD3 UR18, UR8, 0x2, URZ ;  /* 0x0000000208127890 */ /* 0x000fe2000fffe03f */
[----:B------:R-:W-:Y:S01]  /*1f40*/  UMOV UR17, 0x40000040 ;  /* 0x4000004000117882 */ /* 0x000fe20000000000 */
[----:B------:R-:W-:Y:S01]  /*1f50*/  UMOV UR19, 0x40000040 ;  /* 0x4000004000137882 */ /* 0x000fe20000000000 */
[----:B------:R-:W-:-:S06]  /*1f60*/  UISETP.NE.AND UP0, UPT, UR6, UR27, UPT ;  /* 0x0000001b0600728c */ /* 0x000fcc000bf05270 */
        /* <DEDUP_REMOVED lines=8> */
[----:B------:R-:W-:Y:S01]  /*1ff0*/  UMOV UR17, 0x40000040 ;  /* 0x4000004000117882 */ /* 0x000fe20000000000 */
[----:B------:R-:W-:Y:S01]  /*2000*/  UMOV UR19, 0x40000040 ;  /* 0x4000004000137882 */ /* 0x000fe20000000000 */
[----:B------:R-:W-:-:S06]  /*2010*/  USEL UR7, URZ, 0x1, UP0 ;  /* 0x000000013f077887 */ /* 0x000fcc0008000000 */
[----:B------:R-:W-:Y:S01]  /*2020*/  ISETP.NE.AND P0, PT, RZ, UR7, PT ;  /* 0x00000007ff007c0c */ /* 0x000fe2000bf05270 */
[----:B------:R-:W-:Y:S03]  /*2030*/  QGMMA.64x64x32.F32.E4M3.E4M3 R24, gdesc[UR16], R24, gsb0 ;  /* 0x00e00000101879f3 */ /* 0x000fe60008000818 */
[----:B------:R-:W-:-:S09]  /*2040*/  WARPGROUP.DEPBAR.LE gsb0, 0x1 ;  /* 0x00008000000079c5 */ /* 0x000fd20000010100 */
[----:B------:R-:W-:Y:S05]  /*2050*/  @!P0 BRA `(.L_x_27) ;  /* 0x0000000000888947 */ /* 0x000fea0003800000 */
[----:B------:R-:W-:Y:S02]  /*2060*/  WARPGROUP.DEPBAR.LE gsb0, 0x0 ;  /* 0x00008000000079c5 */ /* 0x000fe40000010000 */
[----:B------:R-:W-:-:S01]  /*2070*/  FADD R85, R24, R85 ;  /* 0x0000005518557221 */ /* 0x000fc20000000000 */
[----:B------:R-:W-:Y:S01]  /*2080*/  FADD R84, R25, R84 ;  /* 0x0000005419547221 */ /* 0x000fe20000000000 */
        /* <DEDUP_REMOVED lines=30> */
[----:B------:R-:W-:-:S06]  /*2270*/  UMOV UR6, URZ ;  /* 0x0000003f00067c82 */ /* 0x000fcc0008000000 */
.L_x_27:
[----:B------:R-:W-:Y:S05]  /*2280*/  @!P1 BRA `(.L_x_28) ;  /* 0x0000000000049947 */ /* 0x000fea0003800000 */
[----:B------:R-:W-:Y:S01]  /*2290*/  BPT.TRAP 0x1 ;  /* 0x000000040000795c */ /* 0x000fe20000300000 */
.L_x_28:
[----:B------:R-:W-:Y:S01]  /*22a0*/  ULEA UR8, UR26, UR9, 0x3 ;  /* 0x000000091a087291 */ /* 0x000fe2000f8e183f */
[----:B------:R-:W-:-:S03]  /*22b0*/  ISETP.GT.U32.AND P0, PT, R7, 0x1, PT ;  /* 0x000000010700780c */ /* 0x000fc60003f04070 */
[----:B------:R-:W-:-:S04]  /*22c0*/  UIADD3 UR8, UR8, 0x28, URZ ;  /* 0x0000002808087890 */ /* 0x000fc8000fffe03f */
[----:B------:R-:W-:-:S09]  /*22d0*/  UPRMT UR8, URZ, 0x654, UR8 ;  /* 0x000006543f087896 */ /* 0x000fd20008000008 */
[----:B------:R-:W-:Y:S01]  /*22e0*/  SYNCS.ARRIVE.TRANS64.RED.A1T0 RZ, [UR8], RZ ;  /* 0x000000ffffff79a7 */ /* 0x000fe20008100408 */
[----:B------:R-:W-:Y:S05]  /*22f0*/  @P0 BRA `(.L_x_29) ;  /* 0x0000000000040947 */ /* 0x000fea0003800000 */
[----:B------:R-:W-:Y:S01]  /*2300*/  BPT.TRAP 0x1 ;  /* 0x000000040000795c */ /* 0x000fe20000300000 */
.L_x_29:
[----:B------:R-:W-:Y:S01]  /*2310*/  UIADD3 UR25, UR25, 0x1, URZ ;  /* 0x0000000119197890 */ /* 0x000fe2000fffe03f */
[C---:B------:R-:W-:Y:S01]  /*2320*/  ISETP.GT.AND P0, PT, R14.reuse, 0x1, PT ;  /* 0x000000010e00780c */ /* 0x040fe20003f04270 */
[----:B------:R-:W-:Y:S01]  /*2330*/  UIADD3 UR26, UR26, 0x1, URZ ;  /* 0x000000011a1a7890 */ /* 0x000fe2000fffe03f */
[----:B------:R-:W-:Y:S01]  /*2340*/  VIADD R14, R14, 0xffffffff ;  /* 0xffffffff0e0e7836 */ /* 0x000fe20000000000 */
[----:B------:R-:W-:Y:S02]  /*2350*/  UISETP.NE.AND UP0, UPT, UR25, 0x5, UPT ;  /* 0x000000051900788c */ /* 0x000fe4000bf05270 */
[----:B------:R-:W-:Y:S02]  /*2360*/  UISETP.NE.AND UP1, UPT, UR26, 0x5, UPT ;  /* 0x000000051a00788c */ /* 0x000fe4000bf25270 */
[----:B------:R-:W-:Y:S02]  /*2370*/  USEL UR8, URZ, 0x1, UP0 ;  /* 0x000000013f087887 */ /* 0x000fe40008000000 */
[----:B------:R-:W-:-:S02]  /*2380*/  USEL UR25, UR25, URZ, UP0 ;  /* 0x0000003f19197287 */ /* 0x000fc40008000000 */
[----:B------:R-:W-:Y:S02]  /*2390*/  USEL UR26, UR26, URZ, UP1 ;  /* 0x0000003f1a1a7287 */ /* 0x000fe40008800000 */
[----:B------:R-:W-:Y:S01]  /*23a0*/  LOP3.LUT R17, R17, UR8, RZ, 0x3c, !PT ;  /* 0x0000000811117c12 */ /* 0x000fe2000f8e3cff */
[----:B------:R-:W-:Y:S01]  /*23b0*/  UMOV UR8, 0x1 ;  /* 0x0000000100087882 */ /* 0x000fe20000000000 */
[----:B------:R-:W-:Y:S08]  /*23c0*/  @P0 BRA `(.L_x_30) ;  /* 0xfffffff800780947 */ /* 0x000ff0000383ffff */
.L_x_22:
[----:B------:R-:W-:Y:S01]  /*23d0*/  UISETP.NE.AND UP0, UPT, UR6, URZ, UPT ;  /* 0x0000003f0600728c */ /* 0x000fe2000bf05270 */
[----:B01----:R-:W0:Y:S01]  /*23e0*/  LDC R14, c[0x0][0x28c] ;  /* 0x0000a300ff0e7b82 */ /* 0x003e220000000800 */
[----:B------:R-:W-:Y:S02]  /*23f0*/  IMAD.U32 R15, RZ, RZ, UR24 ;  /* 0x00000018ff0f7e24 */ /* 0x000fe4000f8e00ff */
[----:B------:R-:W-:-:S06]  /*2400*/  USEL UR6, URZ, 0x1, !UP0 ;  /* 0x000000013f067887 */ /* 0x000fcc000c000000 */
[----:B------:R-:W-:-:S13]  /*2410*/  ISETP.NE.AND P0, PT, RZ, UR6, PT ;  /* 0x00000006ff007c0c */ /* 0x000fda000bf05270 */
[----:B------:R-:W-:Y:S05]  /*2420*/  @!P0 BRA `(.L_x_31) ;  /* 0x0000000000848947 */ /* 0x000fea0003800000 */
[----:B------:R-:W-:Y:S02]  /*2430*/  WARPGROUP.DEPBAR.LE gsb0, 0x0 ;  /* 0x00008000000079c5 */ /* 0x000fe40000010000 */
[----:B------:R-:W-:Y:S01]  /*2440*/  FADD R85, R24, R85 ;  /* 0x0000005518557221 */ /* 0x000fe20000000000 */
        /* <DEDUP_REMOVED lines=30> */
[----:B------:R-:W-:-:S07]  /*2630*/  FADD R22, R22, R55 ;  /* 0x0000003716167221 */ /* 0x000fce0000000000 */
.L_x_31:
[----:B0-----:R-:W-:Y:S01]  /*2640*/  ISETP.GE.AND P0, PT, R14, 0x1, PT ;  /* 0x000000010e00780c */ /* 0x001fe20003f06270 */
[----:B------:R0:W-:Y:S01]  /*2650*/  SYNCS.ARRIVE.TRANS64.A1T0 RZ, [R15+UR23], RZ ;  /* 0x000000ff0fff79a7 */ /* 0x0001e20008100017 */
[----:B------:R-:W-:-:S11]  /*2660*/  WARPGROUP.DEPBAR.LE gsb0, 0x0 ;  /* 0x00008000000079c5 */ /* 0x000fd60000010000 */
[----:B------:R-:W-:Y:S05]  /*2670*/  @!P0 BRA `(.L_x_32) ;  /* 0x0000000000388947 */ /* 0x000fea0003800000 */
[----:B------:R-:W-:-:S13]  /*2680*/  ISETP.NE.AND P0, PT, R86, 0x3, PT ;  /* 0x000000035600780c */ /* 0x000fda0003f05270 */
[----:B------:R-:W-:Y:S05]  /*2690*/  @!P0 BRA `(.L_x_33) ;  /* 0x0000000000048947 */ /* 0x000fea0003800000 */
[----:B------:R-:W-:Y:S01]  /*26a0*/  BPT.TRAP 0x1 ;  /* 0x000000040000795c */ /* 0x000fe20000300000 */
.L_x_33:
[----:B------:R-:W-:Y:S01]  /*26b0*/  UIADD3 UR8, UR10, UR5, URZ ;  /* 0x000000050a087290 */ /* 0x000fe2000fffe03f */
[----:B------:R-:W-:-:S03]  /*26c0*/  ISETP.GT.U32.AND P0, PT, R7, 0x1, PT ;  /* 0x000000010700780c */ /* 0x000fc60003f04070 */
[----:B------:R-:W-:-:S04]  /*26d0*/  UIMAD.WIDE.U32 UR6, UR8, -0x33333333, URZ ;  /* 0xcccccccd080678a5 */ /* 0x000fc8000f8e003f */
[----:B------:R-:W-:-:S04]  /*26e0*/  USHF.R.U32.HI UR6, URZ, 0x2, UR7 ;  /* 0x000000023f067899 */ /* 0x000fc80008011607 */
[----:B------:R-:W-:-:S04]  /*26f0*/  UIMAD UR8, UR6, -0x5, UR8 ;  /* 0xfffffffb060878a4 */ /* 0x000fc8000f8e0208 */
[----:B------:R-:W-:-:S04]  /*2700*/  ULEA UR8, UR8, UR9, 0x3 ;  /* 0x0000000908087291 */ /* 0x000fc8000f8e183f */
[----:B------:R-:W-:-:S04]  /*2710*/  UIADD3 UR8, UR8, 0x28, URZ ;  /* 0x0000002808087890 */ /* 0x000fc8000fffe03f */
[----:B------:R-:W-:-:S09]  /*2720*/  UPRMT UR8, URZ, 0x654, UR8 ;  /* 0x000006543f087896 */ /* 0x000fd20008000008 */
[----:B------:R-:W-:Y:S01]  /*2730*/  SYNCS.ARRIVE.TRANS64.RED.A1T0 RZ, [UR8], RZ ;  /* 0x000000ffffff79a7 */ /* 0x000fe20008100408 */
[----:B------:R-:W-:Y:S05]  /*2740*/  @P0 BRA `(.L_x_32) ;  /* 0x0000000000040947 */ /* 0x000fea0003800000 */
[----:B------:R-:W-:Y:S01]  /*2750*/  BPT.TRAP 0x1 ;  /* 0x000000040000795c */ /* 0x000fe20000300000 */
.L_x_32:
[----:B------:R-:W-:Y:S01]  /*2760*/  SHF.L.U32 R14, R87, 0x1f, RZ ;  /* 0x0000001f570e7819 */ /* 0x000fe200000006ff */
[----:B------:R-:W-:Y:S01]  /*2770*/  UIADD3 UR5, UR22, UR5, URZ ;  /* 0x0000000516057290 */ /* 0x000fe2000fffe03f */
[----:B------:R-:W1:Y:S01]  /*2780*/  LDC R29, c[0x0][0x288] ;  /* 0x0000a200ff1d7b82 */ /* 0x000e620000000800 */
[----:B------:R-:W-:Y:S01]  /*2790*/  UISETP.GE.U32.AND UP1, UPT, UR22, 0x5, UPT ;  /* 0x000000051600788c */ /* 0x000fe2000bf26070 */
[----:B------:R-:W-:Y:S01]  /*27a0*/  IMAD.SHL.U32 R20, R18, 0x2, RZ ;  /* 0x0000000212147824 */ /* 0x000fe200078e00ff */
[----:B------:R-:W-:Y:S02]  /*27b0*/  UISETP.GT.U32.AND UP0, UPT, UR5, 0x4, UPT ;  /* 0x000000040500788c */ /* 0x000fe4000bf04070 */
[----:B------:R-:W-:Y:S02]  /*27c0*/  UIMAD.WIDE.U32 UR6, UR5, -0x33333333, URZ ;  /* 0xcccccccd050678a5 */ /* 0x000fe4000f8e003f */
[----:B------:R-:W-:Y:S01]  /*27d0*/  UISETP.LT.U32.AND UP0, UPT, UR22, 0x5, UP0 ;  /* 0x000000051600788c */ /* 0x000fe20008701070 */
[----:B------:R-:W2:Y:S01]  /*27e0*/  SYNCS.PHASECHK.TRANS64.TRYWAIT P0, [UR11+0x8], R14 ;  /* 0x0000080eff0075a7 */ /* 0x000ea2000800014b */
[----:B------:R-:W-:Y:S01]  /*27f0*/  USHF.R.U32.HI UR6, URZ, 0x2, UR7 ;  /* 0x000000023f067899 */ /* 0x000fe20008011607 */
[----:B------:R-:W-:Y:S01]  /*2800*/  SHF.R.S32.HI R21, RZ, 0x1f, R20 ;  /* 0x0000001fff157819 */ /* 0x000fe20000011414 */
[----:B------:R-:W-:-:S02]  /*2810*/  USEL UR8, URZ, 0x1, !UP0 ;  /* 0x000000013f087887 */ /* 0x000fc4000c000000 */
[----:B------:R-:W-:Y:S02]  /*2820*/  UIMAD UR5, UR6, -0x5, UR5 ;  /* 0xfffffffb060578a4 */ /* 0x000fe4000f8e0205 */
[----:B------:R-:W-:-:S04]  /*2830*/  ULOP3.LUT UR4, UR4, UR8, URZ, 0x3c, !UPT ;  /* 0x0000000804047292 */ /* 0x000fc8000f8e3c3f */
[----:B------:R-:W-:Y:S01]  /*2840*/  @UP1 ULOP3.LUT UR4, UR4, 0x1, UR6, 0x78, !UPT ;  /* 0x0000000104041892 */ /* 0x000fe2000f8e7806 */
[----:B-12---:R-:W-:Y:S11]  /*2850*/  @!P0 BRA `(.L_x_34) ;  /* 0x0000003c00c88947 */ /* 0x006ff60003800000 */
.L_x_129:
[----:B------:R-:W-:Y:S01]  /*2860*/  IMAD.SHL.U32 R31, R4, 0x40, RZ ;  /* 0x00000040041f7824 */ /* 0x000fe200078e00ff */
[----:B------:R-:W-:Y:S01]  /*2870*/  ULDC UR8, c[0x0][0x284] ;  /* 0x0000a10000087ab9 */ /* 0x000fe20000000800 */
[----:B------:R-:W-:Y:S01]  /*2880*/  IMAD.SHL.U32 R4, R6, 0x40, RZ ;  /* 0x0000004006047824 */ /* 0x000fe200078e00ff */
[----:B------:R-:W-:Y:S01]  /*2890*/  SHF.R.S32.HI R30, RZ, 0x1f, R5 ;  /* 0x0000001fff1e7819 */ /* 0x000fe20000011405 */
[----:B------:R-:W-:Y:S01]  /*28a0*/  ULDC.64 UR6, c[0x0][0x5d0] ;  /* 0x0001740000067ab9 */ /* 0x000fe20000000a00 */
[----:B------:R-:W-:Y:S01]  /*28b0*/  SHF.R.S32.HI R28, RZ, 0x1f, R31 ;  /* 0x0000001fff1c7819 */ /* 0x000fe2000001141f */
[----:B0-----:R-:W-:Y:S01]  /*28c0*/  IMAD.WIDE.U32 R14, R5, UR6, R20 ;  /* 0x00000006050e7c25 */ /* 0x001fe2000f8e0014 */
[----:B------:R-:W-:-:S03]  /*28d0*/  ISETP.GE.AND P0, PT, R4, UR8, PT ;  /* 0x0000000804007c0c */ /* 0x000fc6000bf06270 */
[----:B------:R-:W-:Y:S01]  /*28e0*/  IMAD R16, R30, UR6, RZ ;  /* 0x000000061e107c24 */ /* 0x000fe2000f8e02ff */
[C---:B------:R-:W-:Y:S02]  /*28f0*/  ISETP.GE.OR P0, PT, R31.reuse, R29, P0 ;  /* 0x0000001d1f00720c */ /* 0x040fe40000706670 */
[----:B------:R-:W-:Y:S01]  /*2900*/  IADD3 R14, P1, R31, R14, RZ ;  /* 0x0000000e1f0e7210 */ /* 0x000fe20007f3e0ff */
[----:B------:R-:W-:-:S05]  /*2910*/  IMAD R17, R5, UR7, R16 ;  /* 0x0000000705117c24 */ /* 0x000fca000f8e0210 */
[----:B------:R-:W-:-:S05]  /*2920*/  IADD3.X R15, R28, R15, R17, P1, !PT ;  /* 0x0000000f1c0f7210 */ /* 0x000fca0000ffe411 */
[----:B------:R-:W-:Y:S05]  /*2930*/  @P0 BRA `(.L_x_35) ;  /* 0x0000002400a80947 */ /* 0x000fea0003800000 */
[----:B------:R-:W0:Y:S01]  /*2940*/  LDC.64 R24, c[0x0][0x5c8] ;  /* 0x00017200ff187b82 */ /* 0x000e220000000a00 */
[----:B------:R-:W-:Y:S01]  /*2950*/  IMAD.WIDE R26, R6, 0x40, R10 ;  /* 0x00000040061a7825 */ /* 0x000fe200078e020a */
[----:B------:R-:W-:Y:S01]  /*2960*/  ULDC.64 UR6, c[0x0][0x5c0] ;  /* 0x0001700000067ab9 */ /* 0x000fe20000000a00 */
[----:B------:R-:W-:Y:S02]  /*2970*/  BSSY B0, `(.L_x_35) ;  /* 0x0000266000007945 */ /* 0x000fe40003800000 */
[-C--:B0-----:R-:W-:Y:S02]  /*2980*/  IMAD R6, R27, R24.reuse, RZ ;  /* 0x000000181b067224 */ /* 0x081fe400078e02ff */
[----:B------:R-:W-:-:S04]  /*2990*/  IMAD.WIDE.U32 R14, R26, R24, R14 ;  /* 0x000000181a0e7225 */ /* 0x000fc800078e000e */
[----:B------:R-:W-:Y:S01]  /*29a0*/  IMAD R17, R26, R25, R6 ;  /* 0x000000191a117224 */ /* 0x000fe200078e0206 */
[----:B------:R-:W-:Y:S02]  /*29b0*/  LEA R16, P0, R24, R14, 0x3 ;  /* 0x0000000e18107211 */ /* 0x000fe400078018ff */
[----:B------:R-:W-:Y:S01]  /*29c0*/  IADD3 R14, P1, R14, UR6, RZ ;  /* 0x000000060e0e7c10 */ /* 0x000fe2000ff3e0ff */
[----:B------:R-:W-:Y:S01]  /*29d0*/  IMAD.IADD R17, R15, 0x1, R17 ;  /* 0x000000010f117824 */ /* 0x000fe200078e0211 */
[----:B------:R-:W-:-:S04]  /*29e0*/  IADD3 R16, P2, R16, UR6, RZ ;  /* 0x0000000610107c10 */ /* 0x000fc8000ff5e0ff */
[----:B------:R-:W-:Y:S01]  /*29f0*/  LEA.HI.X R6, R24, R17, R25, 0x3, P0 ;  /* 0x0000001118067211 */ /* 0x000fe200000f1c19 */
[----:B------:R-:W-:Y:S01]  /*2a00*/  IMAD R24, R18, -0x2, R29 ;  /* 0xfffffffe12187824 */ /* 0x000fe200078e021d */
[----:B-----5:R-:W-:Y:S02]  /*2a10*/  FSETP.NEU.AND P0, PT, R13, RZ, PT ;  /* 0x000000ff0d00720b */ /* 0x020fe40003f0d000 */
[----:B------:R-:W-:Y:S01]  /*2a20*/  IADD3.X R15, R17, UR7, RZ, P1, !PT ;  /* 0x00000007110f7c10 */ /* 0x000fe20008ffe4ff */
[----:B------:R-:W-:Y:S01]  /*2a30*/  IMAD.IADD R24, R24, 0x1, -R31 ;  /* 0x0000000118187824 */ /* 0x000fe200078e0a1f */
[----:B------:R-:W-:Y:S01]  /*2a40*/  IADD3.X R17, R6, UR7, RZ, P2, !PT ;  /* 0x0000000706117c10 */ /* 0x000fe200097fe4ff */
[----:B------:R-:W-:-:S08]  /*2a50*/  IMAD.IADD R6, R19, 0x1, -R4 ;  /* 0x0000000113067824 */ /* 0x000fd000078e0a04 */
[----:B------:R-:W-:Y:S05]  /*2a60*/  @!P0 BRA `(.L_x_36) ;  /* 0x0000001c00188947 */ /* 0x000fea0003800000 */
[----:B------:R-:W-:Y:S01]  /*2a70*/  ULDC.64 UR6, c[0x0][0x5b8] ;  /* 0x00016e0000067ab9 */ /* 0x000fe20000000a00 */
[----:B------:R-:W-:Y:S01]  /*2a80*/  ULDC.64 UR16, c[0x0][0x5a8] ;  /* 0x00016a0000107ab9 */ /* 0x000fe20000000a00 */
[----:B------:R-:W-:Y:S01]  /*2a90*/  IMAD.WIDE.U32 R20, R5, UR6, R20 ;  /* 0x0000000605147c25 */ /* 0x000fe2000f8e0014 */
[----:B------:R-:W-:Y:S03]  /*2aa0*/  BSSY B1, `(.L_x_37) ;  /* 0x0000010000017945 */ /* 0x000fe60003800000 */
[----:B------:R-:W-:Y:S01]  /*2ab0*/  IMAD R4, R30, UR6, RZ ;  /* 0x000000061e047c24 */ /* 0x000fe2000f8e02ff */
[----:B------:R-:W-:-:S03]  /*2ac0*/  IADD3 R20, P0, R31, R20, RZ ;  /* 0x000000141f147210 */ /* 0x000fc60007f1e0ff */
[----:B------:R-:W-:Y:S01]  /*2ad0*/  IMAD R5, R5, UR7, R4 ;  /* 0x0000000705057c24 */ /* 0x000fe2000f8e0204 */
[----:B------:R-:W-:Y:S02]  /*2ae0*/  ULDC.64 UR6, c[0x0][0x5b0] ;  /* 0x00016c0000067ab9 */ /* 0x000fe40000000a00 */
[----:B------:R-:W-:Y:S02]  /*2af0*/  IMAD R25, R27, UR6, RZ ;  /* 0x000000061b197c24 */ /* 0x000fe4000f8e02ff */
[----:B------:R-:W-:Y:S02]  /*2b00*/  IADD3.X R21, R28, R21, R5, P0, !PT ;  /* 0x000000151c157210 */ /* 0x000fe400007fe405 */
[----:B------:R-:W-:Y:S01]  /*2b10*/  ISETP.GE.AND P0, PT, R24, 0x1, PT ;  /* 0x000000011800780c */ /* 0x000fe20003f06270 */
[C---:B------:R-:W-:Y:S02]  /*2b20*/  IMAD R25, R26.reuse, UR7, R25 ;  /* 0x000000071a197c24 */ /* 0x040fe4000f8e0219 */
[----:B------:R-:W-:Y:S01]  /*2b30*/  IMAD.WIDE.U32 R4, R26, UR6, R20 ;  /* 0x000000061a047c25 */ /* 0x000fe2000f8e0014 */
[----:B------:R-:W-:-:S02]  /*2b40*/  ISETP.LT.OR P3, PT, R6, 0x1, !P0 ;  /* 0x000000010600780c */ /* 0x000fc40004761670 */
[----:B------:R-:W-:-:S04]  /*2b50*/  IADD3 R4, P1, R4, UR16, RZ ;  /* 0x0000001004047c10 */ /* 0x000fc8000ff3e0ff */
[--C-:B------:R-:W-:Y:S02]  /*2b60*/  IADD3.X R5, R5, UR17, R25.reuse, P1, !PT ;  /* 0x0000001105057c10 */ /* 0x100fe40008ffe419 */
[----:B------:R-:W-:-:S05]  /*2b70*/  PRMT R25, RZ, 0x7610, R25 ;  /* 0x00007610ff197816 */ /* 0x000fca0000000019 */
[----:B------:R-:W-:Y:S05]  /*2b80*/  @P3 BRA `(.L_x_38) ;  /* 0x0000000000043947 */ /* 0x000fea0003800000 */
[----:B------:R0:W5:Y:S02]  /*2b90*/  LDG.E.U8 R25, desc[UR20][R4.64] ;  /* 0x0000001404197981 */ /* 0x000164000c1e1100 */
.L_x_38:
[----:B------:R-:W-:Y:S05]  /*2ba0*/  BSYNC B1 ;  /* 0x0000000000017941 */ /* 0x000fea0003800000 */
.L_x_37:
[----:B-----5:R-:W-:Y:S01]  /*2bb0*/  LOP3.LUT R25, R25, 0xff, RZ, 0xc0, !PT ;  /* 0x000000ff19197812 */ /* 0x020fe200078ec0ff */
[----:B------:R-:W-:Y:S01]  /*2bc0*/  BSSY B1, `(.L_x_39) ;  /* 0x000000c000017945 */ /* 0x000fe20003800000 */
[----:B------:R-:W-:Y:S02]  /*2bd0*/  ISETP.GE.AND P1, PT, R24, 0x2, PT ;  /* 0x000000021800780c */ /* 0x000fe40003f26270 */
[----:B------:R-:W-:Y:S02]  /*2be0*/  F2FP.F16.E4M3.UNPACK_B R25, R25 ;  /* 0x00000019ff19723e */ /* 0x000fe400020006ff */
[----:B------:R-:W-:-:S03]  /*2bf0*/  ISETP.LT.OR P2, PT, R6, 0x1, !P1 ;  /* 0x000000010600780c */ /* 0x000fc60004f41670 */
[----:B------:R-:W-:Y:S01]  /*2c00*/  HADD2.F32 R28, -RZ, R25.H0_H0 ;  /* 0x20000019ff1c7230 */ /* 0x000fe20000004100 */
[----:B------:R-:W-:-:S04]  /*2c10*/  PRMT R25, RZ, 0x7610, R25 ;  /* 0x00007610ff197816 */ /* 0x000fc80000000019 */
[----:B------:R-:W-:-:S04]  /*2c20*/  FMUL R28, R28, R13 ;  /* 0x0000000d1c1c7220 */ /* 0x000fc80000400000 */
[----:B------:R-:W-:-:S05]  /*2c30*/  FFMA R28, R85, R12, R28 ;  /* 0x0000000c551c7223 */ /* 0x000fca000000001c */
[----:B------:R-:W-:-:S05]  /*2c40*/  F2FP.SATFINITE.E4M3.F32.PACK_AB_MERGE_C R29, RZ, R28, RZ ;  /* 0x0000001cff1d723e */ /* 0x000fca00048070ff */
[----:B------:R1:W-:Y:S01]  /*2c50*/  @!P3 STG.E.U8 desc[UR20][R14.64], R29 ;  /* 0x0000001d0e00b986 */ /* 0x0003e2000c101114 */
[----:B------:R-:W-:Y:S05]  /*2c60*/  @P2 BRA `(.L_x_40) ;  /* 0x0000000000042947 */ /* 0x000fea0003800000 */
[----:B------:R2:W5:Y:S02]  /*2c70*/  LDG.E.U8 R25, desc[UR20][R4.64+0x1] ;  /* 0x0000011404197981 */ /* 0x000564000c1e1100 */
.L_x_40:
[----:B------:R-:W-:Y:S05]  /*2c80*/  BSYNC B1 ;  /* 0x0000000000017941 */ /* 0x000fea0003800000 */
.L_x_39:
[----:B-----5:R-:W-:Y:S01]  /*2c90*/  LOP3.LUT R25, R25, 0xff, RZ, 0xc0, !PT ;  /* 0x000000ff19197812 */ /* 0x020fe200078ec0ff */
[----:B------:R-:W-:Y:S01]  /*2ca0*/  BSSY B1, `(.L_x_41) ;  /* 0x0000012000017945 */ /* 0x000fe20003800000 */
[----:B-1----:R-:W-:Y:S02]  /*2cb0*/  IADD3 R29, P3, R26, 0x8, RZ ;  /* 0x000000081a1d7810 */ /* 0x002fe40007f7e0ff */
[----:B------:R-:W-:Y:S02]  /*2cc0*/  F2FP.F16.E4M3.UNPACK_B R25, R25 ;  /* 0x00000019ff19723e */ /* 0x000fe400020006ff */
[----:B------:R-:W-:Y:S01]  /*2cd0*/  ISETP.LT.OR P0, PT, R6, 0x9, !P0 ;  /* 0x000000090600780c */ /* 0x000fe20004701670 */
[----:B------:R-:W-:Y:S02]  /*2ce0*/  IMAD.X R27, RZ, RZ, R27, P3 ;  /* 0x000000ffff1b7224 */ /* 0x000fe400018e061b */
[----:B------:R-:W-:Y:S02]  /*2cf0*/  HADD2.F32 R26, -RZ, R25.H0_H0 ;  /* 0x20000019ff1a7230 */ /* 0x000fe40000004100 */
[----:B------:R-:W-:-:S04]  /*2d00*/  IMAD.WIDE.U32 R20, R29, UR6, R20 ;  /* 0x000000061d147c25 */ /* 0x000fc8000f8e0014 */
[----:B------:R-:W-:Y:S01]  /*2d10*/  FMUL R25, R26, R13 ;  /* 0x0000000d1a197220 */ /* 0x000fe20000400000 */
[----:B------:R-:W-:Y:S01]  /*2d20*/  IMAD R26, R27, UR6, RZ ;  /* 0x000000061b1a7c24 */ /* 0x000fe2000f8e02ff */
[----:B------:R-:W-:Y:S02]  /*2d30*/  IADD3 R20, P3, R20, UR16, RZ ;  /* 0x0000001014147c10 */ /* 0x000fe4000ff7e0ff */
[----:B------:R-:W-:Y:S01]  /*2d40*/  FFMA R25, R84, R12, R25 ;  /* 0x0000000c54197223 */ /* 0x000fe20000000019 */
[----:B------:R-:W-:-:S04]  /*2d50*/  IMAD R29, R29, UR7, R26 ;  /* 0x000000071d1d7c24 */ /* 0x000fc8000f8e021a */
[----:B------:R-:W-:Y:S02]  /*2d60*/  F2FP.SATFINITE.E4M3.F32.PACK_AB_MERGE_C R27, RZ, R25, RZ ;  /* 0x00000019ff1b723e */ /* 0x000fe400048070ff */
[----:B------:R-:W-:Y:S02]  /*2d70*/  IADD3.X R21, R21, UR17, R29, P3, !PT ;  /* 0x0000001115157c10 */ /* 0x000fe40009ffe41d */
[----:B------:R-:W-:Y:S01]  /*2d80*/  PRMT R25, RZ, 0x7610, R25 ;  /* 0x00007610ff197816 */ /* 0x000fe20000000019 */
[----:B------:R1:W-:Y:S01]  /*2d90*/  @!P2 STG.E.U8 desc[UR20][R14.64+0x1], R27 ;  /* 0x0000011b0e00a986 */ /* 0x0003e2000c101114 */
[----:B------:R-:W-:Y:S05]  /*2da0*/  @P0 BRA `(.L_x_42) ;  /* 0x0000000000040947 */ /* 0x000fea0003800000 */
[----:B------:R3:W5:Y:S02]  /*2db0*/  LDG.E.U8 R25, desc[UR20][R20.64] ;  /* 0x0000001414197981 */ /* 0x000764000c1e1100 */
.L_x_42:
[----:B------:R-:W-:Y:S05]  /*2dc0*/  BSYNC B1 ;  /* 0x0000000000017941 */ /* 0x000fea0003800000 */
.L_x_41:
[----:B-----5:R-:W-:Y:S01]  /*2dd0*/  LOP3.LUT R25, R25, 0xff, RZ, 0xc0, !PT ;  /* 0x000000ff19197812 */ /* 0x020fe200078ec0ff */
[----:B------:R-:W-:Y:S01]  /*2de0*/  BSSY B1, `(.L_x_43) ;  /* 0x000000b000017945 */ /* 0x000fe20003800000 */
[----:B------:R-:W-:Y:S02]  /*2df0*/  ISETP.LT.OR P1, PT, R6, 0x9, !P1 ;  /* 0x000000090600780c */ /* 0x000fe40004f21670 */
[----:B------:R-:W-:-:S05]  /*2e00*/  F2FP.F16.E4M3.UNPACK_B R25, R25 ;  /* 0x00000019ff19723e */ /* 0x000fca00020006ff */
[----:B------:R-:W-:Y:S01]  /*2e10*/  HADD2.F32 R26, -RZ, R25.H0_H0 ;  /* 0x20000019ff1a7230 */ /* 0x000fe20000004100 */
[----:B------:R-:W-:-:S04]  /*2e20*/  PRMT R25, RZ, 0x7610, R25 ;  /* 0x00007610ff197816 */ /* 0x000fc80000000019 */
[----:B------:R-:W-:-:S04]  /*2e30*/  FMUL R26, R26, R13 ;  /* 0x0000000d1a1a7220 */ /* 0x000fc80000400000 */
[----:B------:R-:W-:-:S05]  /*2e40*/  FFMA R26, R83, R12, R26 ;  /* 0x0000000c531a7223 */ /* 0x000fca000000001a */
[----:B-1----:R-:W-:-:S05]  /*2e50*/  F2FP.SATFINITE.E4M3.F32.PACK_AB_MERGE_C R27, RZ, R26, RZ ;  /* 0x0000001aff1b723e */ /* 0x002fca00048070ff */
[----:B------:R1:W-:Y:S01]  /*2e60*/  @!P0 STG.E.U8 desc[UR20][R16.64], R27 ;  /* 0x0000001b10008986 */ /* 0x0003e2000c101114 */
[----:B------:R-:W-:Y:S05]  /*2e70*/  @P1 BRA `(.L_x_44) ;  /* 0x0000000000041947 */ /* 0x000fea0003800000 */
[----:B------:R4:W5:Y:S02]  /*2e80*/  LDG.E.U8 R25, desc[UR20][R20.64+0x1] ;  /* 0x0000011414197981 */ /* 0x000964000c1e1100 */
.L_x_44:
[----:B------:R-:W-:Y:S05]  /*2e90*/  BSYNC B1 ;  /* 0x0000000000017941 */ /* 0x000fea0003800000 */
.L_x_43:
[----:B-----5:R-:W-:Y:S01]  /*2ea0*/  LOP3.LUT R25, R25, 0xff, RZ, 0xc0, !PT ;  /* 0x000000ff19197812 */ /* 0x020fe200078ec0ff */
[----:B------:R-:W-:Y:S01]  /*2eb0*/  BSSY B1, `(.L_x_45) ;  /* 0x000000c000017945 */ /* 0x000fe20003800000 */
[----:B------:R-:W-:Y:S02]  /*2ec0*/  ISETP.GE.AND P0, PT, R24, 0x9, PT ;  /* 0x000000091800780c */ /* 0x000fe40003f06270 */
[----:B------:R-:W-:Y:S02]  /*2ed0*/  F2FP.F16.E4M3.UNPACK_B R25, R25 ;  /* 0x00000019ff19723e */ /* 0x000fe400020006ff */
[----:B------:R-:W-:-:S03]  /*2ee0*/  ISETP.LT.OR P2, PT, R6, 0x1, !P0 ;  /* 0x000000010600780c */ /* 0x000fc60004741670 */
[----:B------:R-:W-:-:S05]  /*2ef0*/  HADD2.F32 R26, -RZ, R25.H0_H0 ;  /* 0x20000019ff1a7230 */ /* 0x000fca0000004100 */
[----:B------:R-:W-:-:S04]  /*2f00*/  FMUL R25, R26, R13 ;  /* 0x0000000d1a197220 */ /* 0x000fc80000400000 */
[----:B------:R-:W-:-:S05]  /*2f10*/  FFMA R25, R82, R12, R25 ;  /* 0x0000000c52197223 */ /* 0x000fca0000000019 */
[----:B-1----:R-:W-:Y:S02]  /*2f20*/  F2FP.SATFINITE.E4M3.F32.PACK_AB_MERGE_C R27, RZ, R25, RZ ;  /* 0x00000019ff1b723e */ /* 0x002fe400048070ff */
[----:B------:R-:W-:-:S03]  /*2f30*/  PRMT R25, RZ, 0x7610, R25 ;  /* 0x00007610ff197816 */ /* 0x000fc60000000019 */
[----:B------:R1:W-:Y:S01]  /*2f40*/  @!P1 STG.E.U8 desc[UR20][R16.64+0x1], R27 ;  /* 0x0000011b10009986 */ /* 0x0003e2000c101114 */
[----:B------:R-:W-:Y:S05]  /*2f50*/  @P2 BRA `(.L_x_46) ;  /* 0x0000000000042947 */ /* 0x000fea0003800000 */
[----:B------:R0:W5:Y:S02]  /*2f60*/  LDG.E.U8 R25, desc[UR20][R4.64+0x8] ;  /* 0x0000081404197981 */ /* 0x000164000c1e1100 */
.L_x_46:
[----:B------:R-:W-:Y:S05]  /*2f70*/  BSYNC B1 ;  /* 0x0000000000017941 */ /* 0x000fea0003800000 */
.L_x_45:
        /* <DEDUP_REMOVED lines=13> */
.L_x_48:
[----:B------:R-:W-:Y:S05]  /*3050*/  BSYNC B1 ;  /* 0x0000000000017941 */ /* 0x000fea0003800000 */
.L_x_47:
[----:B-----5:R-:W-:Y:S01]  /*3060*/  LOP3.LUT R25, R25, 0xff, RZ, 0xc0, !PT ;  /* 0x000000ff19197812 */ /* 0x020fe200078ec0ff */
[----:B------:R-:W-:Y:S01]  /*3070*/  BSSY B1, `(.L_x_49) ;  /* 0x000000b000017945 */ /* 0x000fe20003800000 */
[----:B------:R-:W-:Y:S02]  /*3080*/  ISETP.LT.OR P0, PT, R6, 0x9, !P0 ;  /* 0x000000090600780c */ /* 0x000fe40004701670 */
[----:B------:R-:W-:-:S05]  /*3090*/  F2FP.F16.E4M3.UNPACK_B R25, R25 ;  /* 0x00000019ff19723e */ /* 0x000fca00020006ff */
        /* <DEDUP_REMOVED lines=8> */
.L_x_50:
[----:B------:R-:W-:Y:S05]  /*3120*/  BSYNC B1 ;  /* 0x0000000000017941 */ /* 0x000fea0003800000 */
.L_x_49:
        /* <DEDUP_REMOVED lines=12> */
.L_x_52:
[----:B------:R-:W-:Y:S05]  /*31f0*/  BSYNC B1 ;  /* 0x0000000000017941 */ /* 0x000fea0003800000 */
.L_x_51:
        /* <DEDUP_REMOVED lines=13> */
.L_x_54:
[----:B------:R-:W-:Y:S05]  /*32d0*/  BSYNC B1 ;  /* 0x0000000000017941 */ /* 0x000fea0003800000 */
.L_x_53:
        /* <DEDUP_REMOVED lines=13> */
.L_x_56:
[----:B------:R-:W-:Y:S05]  /*33b0*/  BSYNC B1 ;  /* 0x0000000000017941 */ /* 0x000fea0003800000 */
.L_x_55:
        /* <DEDUP_REMOVED lines=12> */
.L_x_58:
[----:B------:R-:W-:Y:S05]  /*3480*/  BSYNC B1 ;  /* 0x0000000000017941 */ /* 0x000fea0003800000 */
.L_x_57:
        /* <DEDUP_REMOVED lines=12> */
.L_x_60:
[----:B------:R-:W-:Y:S05]  /*3550*/  BSYNC B1 ;  /* 0x0000000000017941 */ /* 0x000fea0003800000 */
.L_x_59:
        /* <DEDUP_REMOVED lines=13> */
.L_x_62:
[----:B------:R-:W-:Y:S05]  /*3630*/  BSYNC B1 ;  /* 0x0000000000017941 */ /* 0x000fea0003800000 */
.L_x_61:
        /* <DEDUP_REMOVED lines=13> */
.L_x_64:
[----:B------:R-:W-:Y:S05]  /*3710*/  BSYNC B1 ;  /* 0x0000000000017941 */ /* 0x000fea0003800000 */
.L_x_63:
        /* <DEDUP_REMOVED lines=12> */
.L_x_66:
[----:B------:R-:W-:Y:S05]  /*37e0*/  BSYNC B1 ;  /* 0x0000000000017941 */ /* 0x000fea0003800000 */
.L_x_65:
        /* <DEDUP_REMOVED lines=12> */
.L_x_68:
[----:B------:R-:W-:Y:S05]  /*38b0*/  BSYNC B1 ;  /* 0x0000000000017941 */ /* 0x000fea0003800000 */
.L_x_67:
        /* <DEDUP_REMOVED lines=13> */
.L_x_70:
[----:B------:R-:W-:Y:S05]  /*3990*/  BSYNC B1 ;  /* 0x0000000000017941 */ /* 0x000fea0003800000 */
.L_x_69:
        /* <DEDUP_REMOVED lines=13> */
.L_x_72:
[----:B------:R-:W-:Y:S05]  /*3a70*/  BSYNC B1 ;  /* 0x0000000000017941 */ /* 0x000fea0003800000 */
.L_x_71:
        /* <DEDUP_REMOVED lines=12> */
.L_x_74:
[----:B------:R-:W-:Y:S05]  /*3b40*/  BSYNC B1 ;  /* 0x0000000000017941 */ /* 0x000fea0003800000 */
.L_x_73:
        /* <DEDUP_REMOVED lines=12> */
.L_x_76:
[----:B------:R-:W-:Y:S05]  /*3c10*/  BSYNC B1 ;  /* 0x0000000000017941 */ /* 0x000fea0003800000 */
.L_x_75:
        /* <DEDUP_REMOVED lines=13> */
.L_x_78:
[----:B------:R-:W-:Y:S05]  /*3cf0*/  BSYNC B1 ;  /* 0x0000000000017941 */ /* 0x000fea0003800000 */
.L_x_77:
        /* <DEDUP_REMOVED lines=13> */
.L_x_80:
[----:B------:R-:W-:Y:S05]  /*3dd0*/  BSYNC B1 ;  /* 0x0000000000017941 */ /* 0x000fea0003800000 */
.L_x_79:
        /* <DEDUP_REMOVED lines=12> */
.L_x_82:
[----:B------:R-:W-:Y:S05]  /*3ea0*/  BSYNC B1 ;  /* 0x0000000000017941 */ /* 0x000fea0003800000 */
.L_x_81:
        /* <DEDUP_REMOVED lines=12> */
.L_x_84:
[----:B------:R-:W-:Y:S05]  /*3f70*/  BSYNC B1 ;  /* 0x0000000000017941 */ /* 0x000fea0003800000 */
.L_x_83:
        /* <DEDUP_REMOVED lines=13> */
.L_x_86:
[----:B------:R-:W-:Y:S05]  /*4050*/  BSYNC B1 ;  /* 0x0000000000017941 */ /* 0x000fea0003800000 */
.L_x_85:
        /* <DEDUP_REMOVED lines=13> */
.L_x_88:
[----:B------:R-:W-:Y:S05]  /*4130*/  BSYNC B1 ;  /* 0x0000000000017941 */ /* 0x000fea0003800000 */
.L_x_87:
        /* <DEDUP_REMOVED lines=12> */
.L_x_90:
[----:B------:R-:W-:Y:S05]  /*4200*/  BSYNC B1 ;  /* 0x0000000000017941 */ /* 0x000fea0003800000 */
.L_x_89:
        /* <DEDUP_REMOVED lines=12> */
.L_x_92:
[----:B------:R-:W-:Y:S05]  /*42d0*/  BSYNC B1 ;  /* 0x0000000000017941 */ /* 0x000fea0003800000 */
.L_x_91:
        /* <DEDUP_REMOVED lines=13> */
.L_x_94:
[----:B------:R-:W-:Y:S05]  /*43b0*/  BSYNC B1 ;  /* 0x0000000000017941 */ /* 0x000fea0003800000 */
.L_x_93:
[----:B-----5:R-:W-:Y:S01]  /*43c0*/  LOP3.LUT R25, R25, 0xff, RZ, 0xc0, !PT ;  /* 0x000000ff19197812 */ /* 0x020fe200078ec0ff */
[----:B------:R-:W-:Y:S01]  /*43d0*/  BSSY B1, `(.L_x_95) ;  /* 0x000000c000017945 */ /* 0x000fe20003800000 */
[----:B------:R-:W-:Y:S02]  /*43e0*/  ISETP.GE.AND P1, PT, R24, 0x3a, PT ;  /* 0x0000003a1800780c */ /* 0x000fe40003f26270 */
[----:B------:R-:W-:Y:S02]  /*43f0*/  F2FP.F16.E4M3.UNPACK_B R25, R25 ;  /* 0x00000019ff19723e */ /* 0x000fe400020006ff */
[----:B------:R-:W-:Y:S02]  /*4400*/  ISETP.LT.OR P3, PT, R6, 0x1, !P1 ;  /* 0x000000010600780c */ /* 0x000fe40004f61670 */
[----:B------:R-:W-:Y:S01]  /*4410*/  PRMT R24, RZ, 0x7610, R24 ;  /* 0x00007610ff187816 */ /* 0x000fe20000000018 */
[----:B------:R-:W-:-:S05]  /*4420*/  HADD2.F32 R26, -RZ, R25.H0_H0 ;  /* 0x20000019ff1a7230 */ /* 0x000fca0000004100 */
[----:B------:R-:W-:-:S04]  /*4430*/  FMUL R26, R26, R13 ;  /* 0x0000000d1a1a7220 */ /* 0x000fc80000400000 */
[----:B------:R-:W-:-:S05]  /*4440*/  FFMA R26, R57, R12, R26 ;  /* 0x0000000c391a7223 */ /* 0x000fca000000001a */
[----:B------:R-:W-:-:S05]  /*4450*/  F2FP.SATFINITE.E4M3.F32.PACK_AB_MERGE_C R25, RZ, R26, RZ ;  /* 0x0000001aff19723e */ /* 0x000fca00048070ff */
[----:B------:R0:W-:Y:S01]  /*4460*/  @!P2 STG.E.U8 desc[UR20][R14.64+0x38], R25 ;  /* 0x000038190e00a986 */ /* 0x0001e2000c101114 */
[----:B------:R-:W-:Y:S05]  /*4470*/  @P3 BRA `(.L_x_96) ;  /* 0x0000000000043947 */ /* 0x000fea0003800000 */
[----:B------:R0:W5:Y:S02]  /*4480*/  LDG.E.U8 R24, desc[UR20][R4.64+0x39] ;  /* 0x0000391404187981 */ /* 0x000164000c1e1100 */
.L_x_96:
[----:B------:R-:W-:Y:S05]  /*4490*/  BSYNC B1 ;  /* 0x0000000000017941 */ /* 0x000fea0003800000 */
.L_x_95:
[----:B-----5:R-:W-:Y:S01]  /*44a0*/  LOP3.LUT R24, R24, 0xff, RZ, 0xc0, !PT ;  /* 0x000000ff18187812 */ /* 0x020fe200078ec0ff */
[----:B------:R-:W-:Y:S01]  /*44b0*/  BSSY B1, `(.L_x_97) ;  /* 0x000000b000017945 */ /* 0x000fe20003800000 */
[----:B------:R-:W-:Y:S02]  /*44c0*/  ISETP.LT.OR P0, PT, R6, 0x9, !P0 ;  /* 0x000000090600780c */ /* 0x000fe40004701670 */
[----:B------:R-:W-:Y:S02]  /*44d0*/  F2FP.F16.E4M3.UNPACK_B R24, R24 ;  /* 0x00000018ff18723e */ /* 0x000fe400020006ff */
[----:B0-2---:R-:W-:-:S03]  /*44e0*/  PRMT R4, RZ, 0x7610, R4 ;  /* 0x00007610ff047816 */ /* 0x005fc60000000004 */
[----:B------:R-:W-:-:S05]  /*44f0*/  HADD2.F32 R24, -RZ, R24.H0_H0 ;  /* 0x20000018ff187230 */ /* 0x000fca0000004100 */
[----:B------:R-:W-:-:S04]  /*4500*/  FMUL R5, R24, R13 ;  /* 0x0000000d18057220 */ /* 0x000fc80000400000 */
[----:B------:R-:W-:-:S05]  /*4510*/  FFMA R5, R56, R12, R5 ;  /* 0x0000000c38057223 */ /* 0x000fca0000000005 */
[----:B------:R-:W-:-:S05]  /*4520*/  F2FP.SATFINITE.E4M3.F32.PACK_AB_MERGE_C R5, RZ, R5, RZ ;  /* 0x00000005ff05723e */ /* 0x000fca00048070ff */
[----:B------:R0:W-:Y:S01]  /*4530*/  @!P3 STG.E.U8 desc[UR20][R14.64+0x39], R5 ;  /* 0x000039050e00b986 */ /* 0x0001e2000c101114 */
[----:B------:R-:W-:Y:S05]  /*4540*/  @P0 BRA `(.L_x_98) ;  /* 0x0000000000040947 */ /* 0x000fea0003800000 */
[----:B------:R2:W5:Y:S02]  /*4550*/  LDG.E.U8 R4, desc[UR20][R20.64+0x38] ;  /* 0x0000381414047981 */ /* 0x000564000c1e1100 */
.L_x_98:
[----:B------:R-:W-:Y:S05]  /*4560*/  BSYNC B1 ;  /* 0x0000000000017941 */ /* 0x000fea0003800000 */
.L_x_97:
[----:B-----5:R-:W-:Y:S01]  /*4570*/  LOP3.LUT R4, R4, 0xff, RZ, 0xc0, !PT ;  /* 0x000000ff04047812 */ /* 0x020fe200078ec0ff */
[----:B------:R-:W-:Y:S01]  /*4580*/  BSSY B1, `(.L_x_99) ;  /* 0x000000b000017945 */ /* 0x000fe20003800000 */
[----:B------:R-:W-:Y:S02]  /*4590*/  ISETP.LT.OR P1, PT, R6, 0x9, !P1 ;  /* 0x000000090600780c */ /* 0x000fe40004f21670 */
[----:B------:R-:W-:-:S05]  /*45a0*/  F2FP.F16.E4M3.UNPACK_B R4, R4 ;  /* 0x00000004ff04723e */ /* 0x000fca00020006ff */
[----:B------:R-:W-:-:S05]  /*45b0*/  HADD2.F32 R4, -RZ, R4.H0_H0 ;  /* 0x20000004ff047230 */ /* 0x000fca0000004100 */
[----:B------:R-:W-:-:S04]  /*45c0*/  FMUL R4, R4, R13 ;  /* 0x0000000d04047220 */ /* 0x000fc80000400000 */
[----:B------:R-:W-:-:S05]  /*45d0*/  FFMA R4, R23, R12, R4 ;  /* 0x0000000c17047223 */ /* 0x000fca0000000004 */
[----:B0-----:R-:W-:Y:S02]  /*45e0*/  F2FP.SATFINITE.E4M3.F32.PACK_AB_MERGE_C R5, RZ, R4, RZ ;  /* 0x00000004ff05723e */ /* 0x001fe400048070ff */
[----:B------:R-:W-:-:S03]  /*45f0*/  PRMT R4, RZ, 0x7610, R4 ;  /* 0x00007610ff047816 */ /* 0x000fc60000000004 */
[----:B------:R0:W-:Y:S01]  /*4600*/  @!P0 STG.E.U8 desc[UR20][R16.64+0x38], R5 ;  /* 0x0000380510008986 */ /* 0x0001e2000c101114 */
[----:B------:R-:W-:Y:S05]  /*4610*/  @P1 BRA `(.L_x_100) ;  /* 0x0000000000041947 */ /* 0x000fea0003800000 */
[----:B------:R0:W5:Y:S02]  /*4620*/  LDG.E.U8 R4, desc[UR20][R20.64+0x39] ;  /* 0x0000391414047981 */ /* 0x000164000c1e1100 */
.L_x_100:
[----:B------:R-:W-:Y:S05]  /*4630*/  BSYNC B1 ;  /* 0x0000000000017941 */ /* 0x000fea0003800000 */
.L_x_99:
[----:B------:R-:W-:Y:S05]  /*4640*/  @P1 BRA `(.L_x_101) ;  /* 0x0000000800601947 */ /* 0x000fea0003800000 */
[----:B-----5:R-:W-:-:S04]  /*4650*/  LOP3.LUT R4, R4, 0xff, RZ, 0xc0, !PT ;  /* 0x000000ff04047812 */ /* 0x020fc800078ec0ff */
[----:B------:R-:W-:-:S05]  /*4660*/  F2FP.F16.E4M3.UNPACK_B R4, R4 ;  /* 0x00000004ff04723e */ /* 0x000fca00020006ff */
[----:B------:R-:W-:-:S05]  /*4670*/  HADD2.F32 R4, -RZ, R4.H0_H0 ;  /* 0x20000004ff047230 */ /* 0x000fca0000004100 */
[----:B0-----:R-:W-:-:S04]  /*4680*/  FMUL R5, R4, R13 ;  /* 0x0000000d04057220 */ /* 0x001fc80000400000 */
[----:B------:R-:W-:-:S05]  /*4690*/  FFMA R5, R22, R12, R5 ;  /* 0x0000000c16057223 */ /* 0x000fca0000000005 */
[----:B------:R-:W-:-:S05]  /*46a0*/  F2FP.SATFINITE.E4M3.F32.PACK_AB_MERGE_C R5, RZ, R5, RZ ;  /* 0x00000005ff05723e */ /* 0x000fca00048070ff */
[----:B------:R0:W-:Y:S01]  /*46b0*/  STG.E.U8 desc[UR20][R16.64+0x39], R5 ;  /* 0x0000390510007986 */ /* 0x0001e2000c101114 */
[----:B------:R-:W-:Y:S05]  /*46c0*/  BRA `(.L_x_101) ;  /* 0x0000000800407947 */ /* 0x000fea0003800000 */
.L_x_36:
[C---:B------:R-:W-:Y:S01]  /*46d0*/  ISETP.GE.AND P3, PT, R24.reuse, 0x1, PT ;  /* 0x000000011800780c */ /* 0x040fe20003f66270 */
[-C--:B------:R-:W-:Y:S01]  /*46e0*/  FMUL R85, R85, R12.reuse ;  /* 0x0000000c55557220 */ /* 0x080fe20000400000 */
[----:B------:R-:W-:Y:S01]  /*46f0*/  ISETP.GE.AND P0, PT, R24, 0x2, PT ;  /* 0x000000021800780c */ /* 0x000fe20003f06270 */
[-C--:B------:R-:W-:Y:S01]  /*4700*/  FMUL R84, R84, R12.reuse ;  /* 0x0000000c54547220 */ /* 0x080fe20000400000 */
[C---:B------:R-:W-:Y:S01]  /*4710*/  ISETP.LT.OR P1, PT, R6.reuse, 0x1, !P3 ;  /* 0x000000010600780c */ /* 0x040fe20005f21670 */
[-C--:B------:R-:W-:Y:S01]  /*4720*/  FMUL R83, R83, R12.reuse ;  /* 0x0000000c53537220 */ /* 0x080fe20000400000 */
[----:B------:R-:W-:Y:S01]  /*4730*/  ISETP.LT.OR P2, PT, R6, 0x1, !P0 ;  /* 0x000000010600780c */ /* 0x000fe20004741670 */
[-C--:B------:R-:W-:Y:S01]  /*4740*/  FMUL R82, R82, R12.reuse ;  /* 0x0000000c52527220 */ /* 0x080fe20000400000 */
[----:B------:R-:W-:Y:S01]  /*4750*/  ISETP.LT.OR P3, PT, R6, 0x9, !P3 ;  /* 0x000000090600780c */ /* 0x000fe20005f61670 */
[-C--:B------:R-:W-:Y:S01]  /*4760*/  FMUL R81, R81, R12.reuse ;  /* 0x0000000c51517220 */ /* 0x080fe20000400000 */
[----:B------:R-:W-:Y:S01]  /*4770*/  F2FP.SATFINITE.E4M3.F32.PACK_AB_MERGE_C R85, RZ, R85, RZ ;  /* 0x00000055ff55723e */ /* 0x000fe200048070ff */
[----:B------:R-:W-:Y:S01]  /*4780*/  FMUL R80, R80, R12 ;  /* 0x0000000c50507220 */ /* 0x000fe20000400000 */
[----:B------:R-:W-:Y:S01]  /*4790*/  F2FP.SATFINITE.E4M3.F32.PACK_AB_MERGE_C R5, RZ, R84, RZ ;  /* 0x00000054ff05723e */ /* 0x000fe200048070ff */
[-C--:B------:R-:W-:Y:S01]  /*47a0*/  FMUL R79, R79, R12.reuse ;  /* 0x0000000c4f4f7220 */ /* 0x080fe20000400000 */
[----:B------:R-:W-:Y:S01]  /*47b0*/  F2FP.SATFINITE.E4M3.F32.PACK_AB_MERGE_C R83, RZ, R83, RZ ;  /* 0x00000053ff53723e */ /* 0x000fe200048070ff */
[-C--:B------:R-:W-:Y:S01]  /*47c0*/  FMUL R78, R78, R12.reuse ;  /* 0x0000000c4e4e7220 */ /* 0x080fe20000400000 */
[----:B------:R-:W-:Y:S01]  /*47d0*/  ISETP.LT.OR P0, PT, R6, 0x9, !P0 ;  /* 0x000000090600780c */ /* 0x000fe20004701670 */
[----:B------:R-:W-:Y:S01]  /*47e0*/  @!P1 STG.E.U8 desc[UR20][R14.64], R85 ;  /* 0x000000550e009986 */ /* 0x000fe2000c101114 */
[C---:B------:R-:W-:Y:S01]  /*47f0*/  ISETP.GE.AND P1, PT, R24.reuse, 0x9, PT ;  /* 0x000000091800780c */ /* 0x040fe20003f26270 */
[-C--:B------:R-:W-:Y:S01]  /*4800*/  FMUL R77, R77, R12.reuse ;  /* 0x0000000c4d4d7220 */ /* 0x080fe20000400000 */
[----:B------:R-:W-:Y:S01]  /*4810*/  F2FP.SATFINITE.E4M3.F32.PACK_AB_MERGE_C R81, RZ, R81, RZ ;  /* 0x00000051ff51723e */ /* 0x000fe200048070ff */
[----:B------:R0:W-:Y:S01]  /*4820*/  @!P2 STG.E.U8 desc[UR20][R14.64+0x1], R5 ;  /* 0x000001050e00a986 */ /* 0x0001e2000c101114 */
[----:B------:R-:W-:Y:S01]  /*4830*/  ISETP.GE.AND P2, PT, R24, 0xa, PT ;  /* 0x0000000a1800780c */ /* 0x000fe20003f46270 */
[----:B------:R-:W-:Y:S01]  /*4840*/  FMUL R76, R76, R12 ;  /* 0x0000000c4c4c7220 */ /* 0x000fe20000400000 */
[----:B------:R-:W-:Y:S01]  /*4850*/  F2FP.SATFINITE.E4M3.F32.PACK_AB_MERGE_C R21, RZ, R80, RZ ;  /* 0x00000050ff15723e */ /* 0x000fe200048070ff */
[----:B------:R-:W-:Y:S01]  /*4860*/  @!P3 STG.E.U8 desc[UR20][R16.64], R83 ;  /* 0x000000531000b986 */ /* 0x000fe2000c101114 */
[----:B------:R-:W-:Y:S01]  /*4870*/  ISETP.LT.OR P3, PT, R6, 0x1, !P1 ;  /* 0x000000010600780c */ /* 0x000fe20004f61670 */
[-C--:B------:R-:W-:Y:S01]  /*4880*/  FMUL R74, R74, R12.reuse ;  /* 0x0000000c4a4a7220 */ /* 0x080fe20000400000 */
[C---:B------:R-:W-:Y:S01]  /*4890*/  ISETP.LT.OR P5, PT, R6.reuse, 0x1, !P2 ;  /* 0x000000010600780c */ /* 0x040fe200057a1670 */
[-C--:B------:R-:W-:Y:S01]  /*48a0*/  FMUL R75, R75, R12.reuse ;  /* 0x0000000c4b4b7220 */ /* 0x080fe20000400000 */
[----:B------:R-:W-:Y:S01]  /*48b0*/  ISETP.LT.OR P1, PT, R6, 0x9, !P1 ;  /* 0x000000090600780c */ /* 0x000fe20004f21670 */
[-C--:B------:R-:W-:Y:S01]  /*48c0*/  FMUL R73, R73, R12.reuse ;  /* 0x0000000c49497220 */ /* 0x080fe20000400000 */
[----:B------:R-:W-:Y:S01]  /*48d0*/  F2FP.SATFINITE.E4M3.F32.PACK_AB_MERGE_C R79, RZ, R79, RZ ;  /* 0x0000004fff4f723e */ /* 0x000fe200048070ff */
[----:B------:R-:W-:Y:S01]  /*48e0*/  FMUL R72, R72, R12 ;  /* 0x0000000c48487220 */ /* 0x000fe20000400000 */
[----:B0-----:R-:W-:Y:S01]  /*48f0*/  F2FP.SATFINITE.E4M3.F32.PACK_AB_MERGE_C R5, RZ, R82, RZ ;  /* 0x00000052ff05723e */ /* 0x001fe200048070ff */
[-C--:B------:R-:W-:Y:S01]  /*4900*/  FMUL R70, R70, R12.reuse ;  /* 0x0000000c46467220 */ /* 0x080fe20000400000 */
[----:B------:R-:W-:Y:S01]  /*4910*/  ISETP.LT.OR P2, PT, R6, 0x9, !P2 ;  /* 0x000000090600780c */ /* 0x000fe20005741670 */
[----:B------:R-:W-:Y:S01]  /*4920*/  FMUL R71, R71, R12 ;  /* 0x0000000c47477220 */ /* 0x000fe20000400000 */
[----:B------:R-:W-:Y:S01]  /*4930*/  F2FP.SATFINITE.E4M3.F32.PACK_AB_MERGE_C R25, RZ, R78, RZ ;  /* 0x0000004eff19723e */ /* 0x000fe200048070ff */
[----:B------:R0:W-:Y:S01]  /*4940*/  @!P0 STG.E.U8 desc[UR20][R16.64+0x1], R5 ;  /* 0x0000010510008986 */ /* 0x0001e2000c101114 */
[C---:B------:R-:W-:Y:S01]  /*4950*/  ISETP.GE.AND P0, PT, R24.reuse, 0x11, PT ;  /* 0x000000111800780c */ /* 0x040fe20003f06270 */
[-C--:B------:R-:W-:Y:S01]  /*4960*/  FMUL R69, R69, R12.reuse ;  /* 0x0000000c45457220 */ /* 0x080fe20000400000 */
[----:B------:R-:W-:Y:S01]  /*4970*/  F2FP.SATFINITE.E4M3.F32.PACK_AB_MERGE_C R77, RZ, R77, RZ ;  /* 0x0000004dff4d723e */ /* 0x000fe200048070ff */
[----:B------:R-:W-:Y:S01]  /*4980*/  @!P3 STG.E.U8 desc[UR20][R14.64+0x8], R81 ;  /* 0x000008510e00b986 */ /* 0x000fe2000c101114 */
[----:B------:R-:W-:Y:S01]  /*4990*/  ISETP.GE.AND P3, PT, R24, 0x12, PT ;  /* 0x000000121800780c */ /* 0x000fe20003f66270 */
[-C--:B------:R-:W-:Y:S01]  /*49a0*/  FMUL R68, R68, R12.reuse ;  /* 0x0000000c44447220 */ /* 0x080fe20000400000 */
[----:B------:R-:W-:Y:S01]  /*49b0*/  F2FP.SATFINITE.E4M3.F32.PACK_AB_MERGE_C R75, RZ, R75, RZ ;  /* 0x0000004bff4b723e */ /* 0x000fe200048070ff */
[----:B------:R1:W-:Y:S01]  /*49c0*/  @!P5 STG.E.U8 desc[UR20][R14.64+0x9], R21 ;  /* 0x000009150e00d986 */ /* 0x0003e2000c101114 */
[C---:B------:R-:W-:Y:S01]  /*49d0*/  ISETP.LT.OR P5, PT, R6.reuse, 0x1, !P3 ;  /* 0x000000010600780c */ /* 0x040fe20005fa1670 */
[-C--:B------:R-:W-:Y:S01]  /*49e0*/  FMUL R67, R67, R12.reuse ;  /* 0x0000000c43437220 */ /* 0x080fe20000400000 */
[C---:B------:R-:W-:Y:S01]  /*49f0*/  ISETP.LT.OR P3, PT, R6.reuse, 0x9, !P3 ;  /* 0x000000090600780c */ /* 0x040fe20005f61670 */
[----:B------:R-:W-:Y:S01]  /*4a00*/  @!P1 STG.E.U8 desc[UR20][R16.64+0x8], R79 ;  /* 0x0000084f10009986 */ /* 0x000fe2000c101114 */
[----:B------:R-:W-:Y:S01]  /*4a10*/  ISETP.LT.OR P1, PT, R6, 0x1, !P0 ;  /* 0x000000010600780c */ /* 0x000fe20004721670 */
[----:B------:R-:W-:Y:S01]  /*4a20*/  FMUL R66, R66, R12 ;  /* 0x0000000c42427220 */ /* 0x000fe20000400000 */
[----:B0-----:R-:W-:Y:S01]  /*4a30*/  F2FP.SATFINITE.E4M3.F32.PACK_AB_MERGE_C R5, RZ, R76, RZ ;  /* 0x0000004cff05723e */ /* 0x001fe200048070ff */
[----:B------:R-:W-:Y:S01]  /*4a40*/  @!P2 STG.E.U8 desc[UR20][R16.64+0x9], R25 ;  /* 0x000009191000a986 */ /* 0x000fe2000c101114 */
[----:B------:R-:W-:Y:S01]  /*4a50*/  ISETP.GE.AND P2, PT, R24, 0x19, PT ;  /* 0x000000191800780c */ /* 0x000fe20003f46270 */
[-C--:B------:R-:W-:Y:S01]  /*4a60*/  FMUL R65, R65, R12.reuse ;  /* 0x0000000c41417220 */ /* 0x080fe20000400000 */
[----:B------:R-:W-:Y:S01]  /*4a70*/  ISETP.LT.OR P0, PT, R6, 0x9, !P0 ;  /* 0x000000090600780c */ /* 0x000fe20004701670 */
[----:B------:R-:W-:Y:S01]  /*4a80*/  FMUL R64, R64, R12 ;  /* 0x0000000c40407220 */ /* 0x000fe20000400000 */
[----:B------:R-:W-:Y:S01]  /*4a90*/  ISETP.LT.OR P6, PT, R6, 0x1, !P2 ;  /* 0x000000010600780c */ /* 0x000fe200057c1670 */
[----:B------:R0:W-:Y:S01]  /*4aa0*/  @!P5 STG.E.U8 desc[UR20][R14.64+0x11], R5 ;  /* 0x000011050e00d986 */ /* 0x0001e2000c101114 */
[----:B-1----:R-:W-:Y:S01]  /*4ab0*/  F2FP.SATFINITE.E4M3.F32.PACK_AB_MERGE_C R21, RZ, R74, RZ ;  /* 0x0000004aff15723e */ /* 0x002fe200048070ff */
[-C--:B------:R-:W-:Y:S01]  /*4ac0*/  FMUL R62, R62, R12.reuse ;  /* 0x0000000c3e3e7220 */ /* 0x080fe20000400000 */
[----:B------:R-:W-:Y:S01]  /*4ad0*/  F2FP.SATFINITE.E4M3.F32.PACK_AB_MERGE_C R73, RZ, R73, RZ ;  /* 0x00000049ff49723e */ /* 0x000fe200048070ff */
[----:B------:R-:W-:Y:S01]  /*4ae0*/  @!P1 STG.E.U8 desc[UR20][R14.64+0x10], R77 ;  /* 0x0000104d0e009986 */ /* 0x000fe2000c101114 */
[----:B------:R-:W-:Y:S01]  /*4af0*/  ISETP.GE.AND P1, PT, R24, 0x1a, PT ;  /* 0x0000001a1800780c */ /* 0x000fe20003f26270 */
[-C--:B------:R-:W-:Y:S01]  /*4b00*/  FMUL R63, R63, R12.reuse ;  /* 0x0000000c3f3f7220 */ /* 0x080fe20000400000 */
[C---:B------:R-:W-:Y:S01]  /*4b10*/  ISETP.LT.OR P2, PT, R6.reuse, 0x9, !P2 ;  /* 0x000000090600780c */ /* 0x040fe20005741670 */
[----:B------:R1:W-:Y:S01]  /*4b20*/  @!P3 STG.E.U8 desc[UR20][R16.64+0x11], R21 ;  /* 0x000011151000b986 */ /* 0x0003e2000c101114 */
[C---:B------:R-:W-:Y:S01]  /*4b30*/  ISETP.LT.OR P5, PT, R6.reuse, 0x1, !P1 ;  /* 0x000000010600780c */ /* 0x040fe20004fa1670 */
[----:B------:R-:W-:Y:S01]  /*4b40*/  FMUL R61, R61, R12 ;  /* 0x0000000c3d3d7220 */ /* 0x000fe20000400000 */
[----:B------:R-:W-:Y:S01]  /*4b50*/  ISETP.LT.OR P3, PT, R6, 0x9, !P1 ;  /* 0x000000090600780c */ /* 0x000fe20004f61670 */
[----:B------:R-:W-:Y:S01]  /*4b60*/  @!P0 STG.E.U8 desc[UR20][R16.64+0x10], R75 ;  /* 0x0000104b10008986 */ /* 0x000fe2000c101114 */
[----:B0-----:R-:W-:Y:S01]  /*4b70*/  F2FP.SATFINITE.E4M3.F32.PACK_AB_MERGE_C R5, RZ, R72, RZ ;  /* 0x00000048ff05723e */ /* 0x001fe200048070ff */
[-C--:B------:R-:W-:Y:S01]  /*4b80*/  FMUL R60, R60, R12.reuse ;  /* 0x0000000c3c3c7220 */ /* 0x080fe20000400000 */
[C---:B------:R-:W-:Y:S01]  /*4b90*/  ISETP.GE.AND P0, PT, R24.reuse, 0x21, PT ;  /* 0x000000211800780c */ /* 0x040fe20003f06270 */
[----:B------:R-:W-:Y:S01]  /*4ba0*/  @!P6 STG.E.U8 desc[UR20][R14.64+0x18], R73 ;  /* 0x000018490e00e986 */ /* 0x000fe2000c101114 */
[----:B------:R-:W-:Y:S01]  /*4bb0*/  ISETP.GE.AND P1, PT, R24, 0x22, PT ;  /* 0x000000221800780c */ /* 0x000fe20003f26270 */
[-C--:B------:R-:W-:Y:S01]  /*4bc0*/  FMUL R59, R59, R12.reuse ;  /* 0x0000000c3b3b7220 */ /* 0x080fe20000400000 */
[----:B------:R-:W-:Y:S01]  /*4bd0*/  ISETP.LT.OR P6, PT, R6, 0x1, !P0 ;  /* 0x000000010600780c */ /* 0x000fe200047c1670 */
[----:B------:R-:W-:Y:S01]  /*4be0*/  FMUL R58, R58, R12 ;  /* 0x0000000c3a3a7220 */ /* 0x000fe20000400000 */
[----:B-1----:R-:W-:Y:S01]  /*4bf0*/  F2FP.SATFINITE.E4M3.F32.PACK_AB_MERGE_C R21, RZ, R70, RZ ;  /* 0x00000046ff15723e */ /* 0x002fe200048070ff */
[----:B------:R0:W-:Y:S01]  /*4c00*/  @!P5 STG.E.U8 desc[UR20][R14.64+0x19], R5 ;  /* 0x000019050e00d986 */ /* 0x0001e2000c101114 */
[----:B------:R-:W-:Y:S01]  /*4c10*/  ISETP.LT.OR P5, PT, R6, 0x1, !P1 ;  /* 0x000000010600780c */ /* 0x000fe20004fa1670 */
[-C--:B------:R-:W-:Y:S01]  /*4c20*/  FMUL R57, R57, R12.reuse ;  /* 0x0000000c39397220 */ /* 0x080fe20000400000 */
[----:B------:R-:W-:Y:S01]  /*4c30*/  F2FP.SATFINITE.E4M3.F32.PACK_AB_MERGE_C R71, RZ, R71, RZ ;  /* 0x00000047ff47723e */ /* 0x000fe200048070ff */
[----:B------:R1:W-:Y:S01]  /*4c40*/  @!P3 STG.E.U8 desc[UR20][R16.64+0x19], R21 ;  /* 0x000019151000b986 */ /* 0x0003e2000c101114 */
[----:B------:R-:W-:Y:S01]  /*4c50*/  F2FP.SATFINITE.E4M3.F32.PACK_AB_MERGE_C R69, RZ, R69, RZ ;  /* 0x00000045ff45723e */ /* 0x000fe200048070ff */
[----:B------:R-:W-:Y:S01]  /*4c60*/  FMUL R56, R56, R12 ;  /* 0x0000000c38387220 */ /* 0x000fe20000400000 */
[----:B------:R-:W-:Y:S01]  /*4c70*/  F2FP.SATFINITE.E4M3.F32.PACK_AB_MERGE_C R25, RZ, R68, RZ ;  /* 0x00000044ff19723e */ /* 0x000fe200048070ff */
[----:B------:R-:W-:Y:S01]  /*4c80*/  @!P2 STG.E.U8 desc[UR20][R16.64+0x18], R71 ;  /* 0x000018471000a986 */ /* 0x000fe2000c101114 */
[----:B------:R-:W-:Y:S01]  /*4c90*/  ISETP.LT.OR P3, PT, R6, 0x9, !P1 ;  /* 0x000000090600780c */ /* 0x000fe20004f61670 */
[-C--:B------:R-:W-:Y:S01]  /*4ca0*/  FMUL R23, R23, R12.reuse ;  /* 0x0000000c17177220 */ /* 0x080fe20000400000 */
[----:B------:R-:W-:Y:S01]  /*4cb0*/  ISETP.GE.AND P2, PT, R24, 0x29, PT ;  /* 0x000000291800780c */ /* 0x000fe20003f46270 */
[----:B------:R-:W-:Y:S01]  /*4cc0*/  @!P6 STG.E.U8 desc[UR20][R14.64+0x20], R69 ;  /* 0x000020450e00e986 */ /* 0x000fe2000c101114 */
[----:B------:R-:W-:Y:S01]  /*4cd0*/  ISETP.LT.OR P0, PT, R6, 0x9, !P0 ;  /* 0x000000090600780c */ /* 0x000fe20004701670 */
[----:B------:R-:W-:Y:S01]  /*4ce0*/  FMUL R22, R22, R12 ;  /* 0x0000000c16167220 */ /* 0x000fe20000400000 */
[----:B------:R-:W-:Y:S01]  /*4cf0*/  ISETP.GE.AND P1, PT, R24, 0x2a, PT ;  /* 0x0000002a1800780c */ /* 0x000fe20003f26270 */
[----:B------:R-:W-:Y:S01]  /*4d00*/  @!P5 STG.E.U8 desc[UR20][R14.64+0x21], R25 ;  /* 0x000021190e00d986 */ /* 0x000fe2000c101114 */
[----:B------:R-:W-:-:S02]  /*4d10*/  ISETP.LT.OR P6, PT, R6, 0x1, !P2 ;  /* 0x000000010600780c */ /* 0x000fc400057c1670 */
[C---:B------:R-:W-:Y:S02]  /*4d20*/  ISETP.LT.OR P5, PT, R6.reuse, 0x1, !P1 ;  /* 0x000000010600780c */ /* 0x040fe40004fa1670 */
[----:B------:R-:W-:Y:S02]  /*4d30*/  F2FP.SATFINITE.E4M3.F32.PACK_AB_MERGE_C R67, RZ, R67, RZ ;  /* 0x00000043ff43723e */ /* 0x000fe400048070ff */
[----:B0-----:R-:W-:Y:S02]  /*4d40*/  F2FP.SATFINITE.E4M3.F32.PACK_AB_MERGE_C R5, RZ, R66, RZ ;  /* 0x00000042ff05723e */ /* 0x001fe400048070ff */
[----:B------:R-:W-:Y:S01]  /*4d50*/  F2FP.SATFINITE.E4M3.F32.PACK_AB_MERGE_C R65, RZ, R65, RZ ;  /* 0x00000041ff41723e */ /* 0x000fe200048070ff */
[----:B------:R-:W-:Y:S01]  /*4d60*/  @!P0 STG.E.U8 desc[UR20][R16.64+0x20], R67 ;  /* 0x0000204310008986 */ /* 0x000fe2000c101114 */
[----:B-1----:R-:W-:Y:S02]  /*4d70*/  F2FP.SATFINITE.E4M3.F32.PACK_AB_MERGE_C R21, RZ, R64, RZ ;  /* 0x00000040ff15723e */ /* 0x002fe400048070ff */
[C---:B------:R-:W-:Y:S01]  /*4d80*/  ISETP.LT.OR P1, PT, R6.reuse, 0x9, !P1 ;  /* 0x000000090600780c */ /* 0x040fe20004f21670 */
[----:B------:R0:W-:Y:S01]  /*4d90*/  @!P3 STG.E.U8 desc[UR20][R16.64+0x21], R5 ;  /* 0x000021051000b986 */ /* 0x0001e2000c101114 */
[----:B------:R-:W-:-:S02]  /*4da0*/  ISETP.LT.OR P2, PT, R6, 0x9, !P2 ;  /* 0x000000090600780c */ /* 0x000fc40005741670 */
[C---:B------:R-:W-:Y:S01]  /*4db0*/  ISETP.GE.AND P3, PT, R24.reuse, 0x31, PT ;  /* 0x000000311800780c */ /* 0x040fe20003f66270 */
[----:B------:R-:W-:Y:S01]  /*4dc0*/  @!P6 STG.E.U8 desc[UR20][R14.64+0x28], R65 ;  /* 0x000028410e00e986 */ /* 0x000fe2000c101114 */
[----:B------:R-:W-:Y:S02]  /*4dd0*/  ISETP.GE.AND P0, PT, R24, 0x32, PT ;  /* 0x000000321800780c */ /* 0x000fe40003f06270 */
[----:B------:R-:W-:Y:S01]  /*4de0*/  F2FP.SATFINITE.E4M3.F32.PACK_AB_MERGE_C R63, RZ, R63, RZ ;  /* 0x0000003fff3f723e */ /* 0x000fe200048070ff */
[----:B------:R1:W-:Y:S01]  /*4df0*/  @!P5 STG.E.U8 desc[UR20][R14.64+0x29], R21 ;  /* 0x000029150e00d986 */ /* 0x0003e2000c101114 */
[C---:B------:R-:W-:Y:S02]  /*4e00*/  ISETP.LT.OR P5, PT, R6.reuse, 0x1, !P3 ;  /* 0x000000010600780c */ /* 0x040fe40005fa1670 */
[----:B------:R-:W-:Y:S02]  /*4e10*/  ISETP.LT.OR P6, PT, R6, 0x1, !P0 ;  /* 0x000000010600780c */ /* 0x000fe400047c1670 */
[----:B0-----:R-:W-:Y:S01]  /*4e20*/  F2FP.SATFINITE.E4M3.F32.PACK_AB_MERGE_C R5, RZ, R62, RZ ;  /* 0x0000003eff05723e */ /* 0x001fe200048070ff */
[----:B------:R-:W-:Y:S01]  /*4e30*/  @!P2 STG.E.U8 desc[UR20][R16.64+0x28], R63 ;  /* 0x0000283f1000a986 */ /* 0x000fe2000c101114 */
[----:B------:R-:W-:-:S02]  /*4e40*/  F2FP.SATFINITE.E4M3.F32.PACK_AB_MERGE_C R61, RZ, R61, RZ ;  /* 0x0000003dff3d723e */ /* 0x000fc400048070ff */
[----:B------:R-:W-:Y:S01]  /*4e50*/  ISETP.GE.AND P2, PT, R24, 0x3a, PT ;  /* 0x0000003a1800780c */ /* 0x000fe20003f46270 */
[----:B------:R0:W-:Y:S01]  /*4e60*/  @!P1 STG.E.U8 desc[UR20][R16.64+0x29], R5 ;  /* 0x0000290510009986 */ /* 0x0001e2000c101114 */
[----:B------:R-:W-:Y:S02]  /*4e70*/  ISETP.LT.OR P1, PT, R6, 0x9, !P3 ;  /* 0x000000090600780c */ /* 0x000fe40005f21670 */
[----:B-1----:R-:W-:Y:S01]  /*4e80*/  F2FP.SATFINITE.E4M3.F32.PACK_AB_MERGE_C R21, RZ, R60, RZ ;  /* 0x0000003cff15723e */ /* 0x002fe200048070ff */
[----:B------:R-:W-:Y:S01]  /*4e90*/  @!P5 STG.E.U8 desc[UR20][R14.64+0x30], R61 ;  /* 0x0000303d0e00d986 */ /* 0x000fe2000c101114 */
[----:B------:R-:W-:Y:S02]  /*4ea0*/  ISETP.GE.AND P3, PT, R24, 0x39, PT ;  /* 0x000000391800780c */ /* 0x000fe40003f66270 */
[C---:B------:R-:W-:Y:S01]  /*4eb0*/  ISETP.LT.OR P0, PT, R6.reuse, 0x9, !P0 ;  /* 0x000000090600780c */ /* 0x040fe20004701670 */
[----:B------:R1:W-:Y:S01]  /*4ec0*/  @!P6 STG.E.U8 desc[UR20][R14.64+0x31], R21 ;  /* 0x000031150e00e986 */ /* 0x0003e2000c101114 */
[----:B------:R-:W-:-:S02]  /*4ed0*/  ISETP.LT.OR P5, PT, R6, 0x1, !P3 ;  /* 0x000000010600780c */ /* 0x000fc40005fa1670 */
[C---:B------:R-:W-:Y:S02]  /*4ee0*/  ISETP.LT.OR P6, PT, R6.reuse, 0x1, !P2 ;  /* 0x000000010600780c */ /* 0x040fe400057c1670 */
[C---:B------:R-:W-:Y:S02]  /*4ef0*/  ISETP.LT.OR P3, PT, R6.reuse, 0x9, !P3 ;  /* 0x000000090600780c */ /* 0x040fe40005f61670 */
[----:B------:R-:W-:Y:S02]  /*4f00*/  ISETP.LT.OR P2, PT, R6, 0x9, !P2 ;  /* 0x000000090600780c */ /* 0x000fe40005741670 */
[----:B------:R-:W-:Y:S02]  /*4f10*/  F2FP.SATFINITE.E4M3.F32.PACK_AB_MERGE_C R59, RZ, R59, RZ ;  /* 0x0000003bff3b723e */ /* 0x000fe400048070ff */
[----:B0-----:R-:W-:Y:S02]  /*4f20*/  F2FP.SATFINITE.E4M3.F32.PACK_AB_MERGE_C R5, RZ, R58, RZ ;  /* 0x0000003aff05723e */ /* 0x001fe400048070ff */
[----:B------:R-:W-:Y:S01]  /*4f30*/  F2FP.SATFINITE.E4M3.F32.PACK_AB_MERGE_C R57, RZ, R57, RZ ;  /* 0x00000039ff39723e */ /* 0x000fe200048070ff */
[----:B------:R0:W-:Y:S01]  /*4f40*/  @!P1 STG.E.U8 desc[UR20][R16.64+0x30], R59 ;  /* 0x0000303b10009986 */ /* 0x0001e2000c101114 */
[----:B-1----:R-:W-:-:S02]  /*4f50*/  F2FP.SATFINITE.E4M3.F32.PACK_AB_MERGE_C R21, RZ, R56, RZ ;  /* 0x00000038ff15723e */ /* 0x002fc400048070ff */
[----:B------:R-:W-:Y:S01]  /*4f60*/  F2FP.SATFINITE.E4M3.F32.PACK_AB_MERGE_C R23, RZ, R23, RZ ;  /* 0x00000017ff17723e */ /* 0x000fe200048070ff */
[----:B------:R0:W-:Y:S01]  /*4f70*/  @!P0 STG.E.U8 desc[UR20][R16.64+0x31], R5 ;  /* 0x0000310510008986 */ /* 0x0001e2000c101114 */
[----:B------:R-:W-:-:S03]  /*4f80*/  F2FP.SATFINITE.E4M3.F32.PACK_AB_MERGE_C R25, RZ, R22, RZ ;  /* 0x00000016ff19723e */ /* 0x000fc600048070ff */
[----:B------:R0:W-:Y:S04]  /*4f90*/  @!P5 STG.E.U8 desc[UR20][R14.64+0x38], R57 ;  /* 0x000038390e00d986 */ /* 0x0001e8000c101114 */
[----:B------:R0:W-:Y:S04]  /*4fa0*/  @!P6 STG.E.U8 desc[UR20][R14.64+0x39], R21 ;  /* 0x000039150e00e986 */ /* 0x0001e8000c101114 */
[----:B------:R0:W-:Y:S04]  /*4fb0*/  @!P3 STG.E.U8 desc[UR20][R16.64+0x38], R23 ;  /* 0x000038171000b986 */ /* 0x0001e8000c101114 */
[----:B------:R0:W-:Y:S02]  /*4fc0*/  @!P2 STG.E.U8 desc[UR20][R16.64+0x39], R25 ;  /* 0x000039191000a986 */ /* 0x0001e4000c101114 */
.L_x_101:
[----:B------:R-:W-:Y:S05]  /*4fd0*/  BSYNC B0 ;  /* 0x0000000000007941 */ /* 0x000fea0003800000 */
.L_x_35:
[C---:B------:R-:W-:Y:S01]  /*4fe0*/  LEA R2, P0, R8.reuse, R2, 0x1 ;  /* 0x0000000208027211 */ /* 0x040fe200078008ff */
[----:B------:R-:W-:Y:S01]  /*4ff0*/  ULDC.64 UR6, c[0x0][0x650] ;  /* 0x0001940000067ab9 */ /* 0x000fe20000000a00 */
[----:B-----5:R-:W-:Y:S01]  /*5000*/  IMAD.U32 R4, RZ, RZ, UR12 ;  /* 0x0000000cff047e24 */ /* 0x020fe2000f8e00ff */
[----:B0-----:R-:W-:Y:S01]  /*5010*/  PRMT R14, RZ, 0x7610, R14 ;  /* 0x00007610ff0e7816 */ /* 0x001fe2000000000e */
[----:B------:R-:W-:Y:S01]  /*5020*/  IMAD.MOV.U32 R6, RZ, RZ, -0x1 ;  /* 0xffffffffff067424 */ /* 0x000fe200078e00ff */
[----:B------:R-:W-:Y:S01]  /*5030*/  LEA.HI.X R3, R8, R3, R0, 0x1, P0 ;  /* 0x0000000308037211 */ /* 0x000fe200000f0c00 */
[----:B------:R0:W-:Y:S01]  /*5040*/  SYNCS.ARRIVE.TRANS64.A1T0 RZ, [R4+UR23], RZ ;  /* 0x000000ff04ff79a7 */ /* 0x0001e20008100017 */
[----:B------:R-:W-:Y:S01]  /*5050*/  ISETP.GE.U32.AND P0, PT, R2, UR6, PT ;  /* 0x0000000602007c0c */ /* 0x000fe2000bf06070 */
[----:B------:R-:W-:-:S03]  /*5060*/  IMAD.MOV.U32 R5, RZ, RZ, -0x1 ;  /* 0xffffffffff057424 */ /* 0x000fc600078e00ff */
[----:B------:R-:W-:Y:S01]  /*5070*/  ISETP.GE.U32.AND.EX P0, PT, R3, UR7, PT, P0 ;  /* 0x0000000703007c0c */ /* 0x000fe2000bf06100 */
[----:B0-----:R-:W-:-:S12]  /*5080*/  IMAD.MOV.U32 R4, RZ, RZ, -0x1 ;  /* 0xffffffffff047424 */ /* 0x001fd800078e00ff */
[----:B------:R-:W-:Y:S05]  /*5090*/  @P0 BRA `(.L_x_102) ;  /* 0x0000000400600947 */ /* 0x000fea0003800000 */
[----:B------:R-:W0:Y:S01]  /*50a0*/  S2R R26, SR_CTAID.X ;  /* 0x00000000001a7919 */ /* 0x000e220000002500 */
[----:B--234-:R-:W2:Y:S01]  /*50b0*/  LDC.64 R20, c[0x0][0x628] ;  /* 0x00018a00ff147b82 */ /* 0x01cea20000000a00 */
[----:B------:R-:W-:Y:S01]  /*50c0*/  ULDC UR6, c[0x0][0x150] ;  /* 0x0000540000067ab9 */ /* 0x000fe20000000800 */
[----:B-1----:R-:W-:Y:S01]  /*50d0*/  IMAD.MOV.U32 R16, RZ, RZ, R2 ;  /* 0x000000ffff107224 */ /* 0x002fe200078e0002 */
[----:B------:R-:W1:Y:S01]  /*50e0*/  S2R R28, SR_CTAID.Y ;  /* 0x00000000001c7919 */ /* 0x000e620000002600 */
[----:B------:R-:W-:-:S04]  /*50f0*/  IMAD.MOV.U32 R17, RZ, RZ, R3 ;  /* 0x000000ffff117224 */ /* 0x000fc800078e0003 */
[----:B------:R-:W3:Y:S08]  /*5100*/  LDC R29, c[0x0][0x144] ;  /* 0x00005100ff1d7b82 */ /* 0x000ef00000000800 */
[----:B------:R-:W4:Y:S08]  /*5110*/  LDC R6, c[0x0][0x630] ;  /* 0x00018c00ff067b82 */ /* 0x000f300000000800 */
[----:B------:R-:W1:Y:S01]  /*5120*/  LDC.64 R24, c[0x0][0x620] ;  /* 0x00018800ff187b82 */ /* 0x000e620000000a00 */
[----:B--2---:R-:W-:-:S04]  /*5130*/  ISETP.NE.U32.AND P0, PT, R20, RZ, PT ;  /* 0x000000ff1400720c */ /* 0x004fc80003f05070 */
[----:B------:R-:W-:Y:S02]  /*5140*/  ISETP.NE.AND.EX P0, PT, R21, RZ, PT, P0 ;  /* 0x000000ff1500720c */ /* 0x000fe40003f05300 */
[----:B0-----:R-:W-:-:S05]  /*5150*/  I2FP.F32.U32 R4, R26 ;  /* 0x0000001a00047245 */ /* 0x001fca0000201000 */
[----:B------:R-:W-:-:S04]  /*5160*/  FMUL R4, R4, UR6 ;  /* 0x0000000604047c20 */ /* 0x000fc80008400000 */
[----:B------:R0:W2:Y:S02]  /*5170*/  F2I.U32.TRUNC.NTZ R27, R4 ;  /* 0x00000004001b7305 */ /* 0x0000a4000020f000 */
[----:B---34-:R-:W-:Y:S05]  /*5180*/  @!P0 BRA `(.L_x_103) ;  /* 0x0000000000288947 */ /* 0x018fea0003800000 */
[----:B------:R-:W3:Y:S02]  /*5190*/  LDC R5, c[0x0][0x634] ;  /* 0x00018d00ff057b82 */ /* 0x000ee40000000800 */
[----:B---3--:R-:W-:-:S05]  /*51a0*/  IADD3 R17, P0, R2, R5, RZ ;  /* 0x0000000502117210 */ /* 0x008fca0007f1e0ff */
[----:B------:R-:W-:-:S04]  /*51b0*/  IMAD.X R23, RZ, RZ, R3, P0 ;  /* 0x000000ffff177224 */ /* 0x000fc800000e0603 */
[----:B0-----:R-:W-:-:S04]  /*51c0*/  IMAD.WIDE.U32 R4, R23, R20, RZ ;  /* 0x0000001417047225 */ /* 0x001fc800078e00ff */
[----:B------:R-:W-:-:S04]  /*51d0*/  IMAD.WIDE.U32 R14, P0, R17, R21, R4 ;  /* 0x00000015110e7225 */ /* 0x000fc80007800004 */
[----:B------:R-:W-:-:S04]  /*51e0*/  IMAD.WIDE.U32 R4, R17, R20, RZ ;  /* 0x0000001411047225 */ /* 0x000fc800078e00ff */
[----:B------:R-:W-:Y:S01]  /*51f0*/  IMAD.X R17, RZ, RZ, RZ, P0 ;  /* 0x000000ffff117224 */ /* 0x000fe200000e06ff */
[----:B------:R-:W-:Y:S01]  /*5200*/  IADD3 RZ, P0, R5, R14, RZ ;  /* 0x0000000e05ff7210 */ /* 0x000fe20007f1e0ff */
[----:B------:R-:W-:-:S04]  /*5210*/  IMAD.MOV.U32 R16, RZ, RZ, R15 ;  /* 0x000000ffff107224 */ /* 0x000fc800078e000f */
[----:B------:R-:W-:-:S08]  /*5220*/  IMAD.WIDE.U32.X R16, R23, R21, R16, P0 ;  /* 0x0000001517107225 */ /* 0x000fd000000e0410 */
.L_x_103:
[-CC-:B------:R-:W-:Y:S01]  /*5230*/  SHF.R.U64 R22, R16, R6.reuse, R17.reuse ;  /* 0x0000000610167219 */ /* 0x180fe20000001211 */
[----:B------:R-:W3:Y:S01]  /*5240*/  LDC.64 R32, c[0x0][0x640] ;  /* 0x00019000ff207b82 */ /* 0x000ee20000000a00 */
[----:B0-----:R-:W-:Y:S01]  /*5250*/  SHF.R.U32.HI R4, RZ, R6, R17 ;  /* 0x00000006ff047219 */ /* 0x001fe20000011611 */
[----:B--2---:R-:W-:Y:S01]  /*5260*/  IMAD.MOV R27, RZ, RZ, -R27 ;  /* 0x000000ffff1b7224 */ /* 0x004fe200078e0a1b */
[----:B------:R-:W-:Y:S01]  /*5270*/  IADD3 R15, P0, RZ, -R22, RZ ;  /* 0x80000016ff0f7210 */ /* 0x000fe20007f1e0ff */
[----:B------:R-:W-:Y:S01]  /*5280*/  ULDC UR6, c[0x0][0x154] ;  /* 0x0000550000067ab9 */ /* 0x000fe20000000800 */
[----:B------:R-:W-:Y:S02]  /*5290*/  IMAD.MOV.U32 R17, RZ, RZ, 0x1 ;  /* 0x00000001ff117424 */ /* 0x000fe400078e00ff */
[----:B------:R-:W-:Y:S01]  /*52a0*/  IMAD R27, R29, R27, R26 ;  /* 0x0000001b1d1b7224 */ /* 0x000fe200078e021a */
[----:B------:R-:W0:Y:S01]  /*52b0*/  LDC R14, c[0x0][0x618] ;  /* 0x00018600ff0e7b82 */ /* 0x000e220000000800 */
[----:B------:R-:W-:-:S04]  /*52c0*/  IMAD.X R5, RZ, RZ, ~R4, P0 ;  /* 0x000000ffff057224 */ /* 0x000fc800000e0e04 */
[-C--:B-1----:R-:W-:Y:S02]  /*52d0*/  IMAD R6, R5, R24.reuse, RZ ;  /* 0x0000001805067224 */ /* 0x082fe400078e02ff */
[C---:B------:R-:W-:Y:S01]  /*52e0*/  IMAD.WIDE.U32 R4, R15.reuse, R24, R2 ;  /* 0x000000180f047225 */ /* 0x040fe200078e0002 */
[----:B------:R-:W1:Y:S03]  /*52f0*/  LDC R16, c[0x0][0x608] ;  /* 0x00018200ff107b82 */ /* 0x000e660000000800 */
[----:B------:R-:W-:Y:S01]  /*5300*/  IMAD R15, R15, R25, R6 ;  /* 0x000000190f0f7224 */ /* 0x000fe200078e0206 */
[----:B------:R-:W-:-:S03]  /*5310*/  I2FP.F32.U32 R6, R28 ;  /* 0x0000001c00067245 */ /* 0x000fc60000201000 */
[----:B------:R-:W-:Y:S01]  /*5320*/  IMAD.IADD R5, R5, 0x1, R15 ;  /* 0x0000000105057824 */ /* 0x000fe200078e020f */
[----:B------:R-:W2:Y:S01]  /*5330*/  LDC R30, c[0x0][0x658] ;  /* 0x00019600ff1e7b82 */ /* 0x000ea20000000800 */
[----:B---3--:R-:W-:Y:S01]  /*5340*/  ISETP.NE.U32.AND P0, PT, R32, RZ, PT ;  /* 0x000000ff2000720c */ /* 0x008fe20003f05070 */
[----:B------:R-:W-:-:S03]  /*5350*/  IMAD.MOV.U32 R15, RZ, RZ, -0x1 ;  /* 0xffffffffff0f7424 */ /* 0x000fc600078e00ff */
[----:B------:R-:W-:-:S03]  /*5360*/  ISETP.NE.AND.EX P0, PT, R33, RZ, PT, P0 ;  /* 0x000000ff2100720c */ /* 0x000fc60003f05300 */
[----:B------:R-:W3:Y:S01]  /*5370*/  LDC R25, c[0x0][0x148] ;  /* 0x00005200ff197b82 */ /* 0x000ee20000000800 */
[-CC-:B0-----:R-:W-:Y:S02]  /*5380*/  SHF.R.U64 R20, R4, R14.reuse, R5.reuse ;  /* 0x0000000e04147219 */ /* 0x181fe40000001205 */
[----:B------:R-:W-:Y:S01]  /*5390*/  SHF.R.U32.HI R5, RZ, R14, R5 ;  /* 0x0000000eff057219 */ /* 0x000fe20000011605 */
[----:B------:R-:W-:-:S04]  /*53a0*/  FMUL R14, R6, UR6 ;  /* 0x00000006060e7c20 */ /* 0x000fc80008400000 */
[----:B------:R-:W0:Y:S01]  /*53b0*/  LDC R26, c[0x0][0x600] ;  /* 0x00018000ff1a7b82 */ /* 0x000e220000000800 */
[----:B------:R4:W0:Y:S01]  /*53c0*/  F2I.U32.TRUNC.NTZ R23, R14 ;  /* 0x0000000e00177305 */ /* 0x000822000020f000 */
[-CC-:B-1----:R-:W-:Y:S02]  /*53d0*/  SHF.R.U64 R6, R20, R16.reuse, R5.reuse ;  /* 0x0000001014067219 */ /* 0x182fe40000001205 */
[----:B------:R-:W-:-:S04]  /*53e0*/  SHF.R.U32.HI R5, RZ, R16, R5 ;  /* 0x00000010ff057219 */ /* 0x000fc80000011605 */
[----:B------:R-:W1:Y:S01]  /*53f0*/  LDC R31, c[0x0][0x648] ;  /* 0x00019200ff1f7b82 */ /* 0x000e620000000800 */
[-CC-:B--2---:R-:W-:Y:S02]  /*5400*/  SHF.R.U64 R24, R6, R30.reuse, R5.reuse ;  /* 0x0000001e06187219 */ /* 0x184fe40000001205 */
[-C--:B------:R-:W-:Y:S02]  /*5410*/  SHF.L.U32 R15, R15, R30.reuse, RZ ;  /* 0x0000001e0f0f7219 */ /* 0x080fe400000006ff */
[-C--:B------:R-:W-:Y:S01]  /*5420*/  SHF.R.U32.HI R5, RZ, R30.reuse, R5 ;  /* 0x0000001eff057219 */ /* 0x080fe20000011605 */
[----:B------:R-:W-:Y:S01]  /*5430*/  IMAD.MOV.U32 R4, RZ, RZ, R24 ;  /* 0x000000ffff047224 */ /* 0x000fe200078e0018 */
[----:B------:R-:W-:Y:S01]  /*5440*/  SHF.L.U32 R30, R17, R30, RZ ;  /* 0x0000001e111e7219 */ /* 0x000fe200000006ff */
[----:B------:R-:W2:Y:S01]  /*5450*/  LDC R34, c[0x0][0x638] ;  /* 0x00018e00ff227b82 */ /* 0x000ea20000000800 */
[----:B------:R-:W-:-:S07]  /*5460*/  LOP3.LUT R29, RZ, R15, RZ, 0x33, !PT ;  /* 0x0000000fff1d7212 */ /* 0x000fce00078e33ff */
[----:B------:R-:W0:Y:S01]  /*5470*/  LDC R35, c[0x0][0x610] ;  /* 0x00018400ff237b82 */ /* 0x000e220000000800 */
        /* <DEDUP_REMOVED lines=11> */
.L_x_104:
[----:B-1----:R-:W-:Y:S01]  /*5530*/  SHF.R.U64 R4, R4, R31, R5 ;  /* 0x0000001f04047219 */ /* 0x002fe20000001205 */
[----:B0-----:R-:W-:Y:S01]  /*5540*/  VIADD R17, R26, 0xffffffff ;  /* 0xffffffff1a117836 */ /* 0x001fe20000000000 */
[----:B------:R-:W-:Y:S01]  /*5550*/  LOP3.LUT R15, R6, R29, RZ, 0xc0, !PT ;  /* 0x0000001d060f7212 */ /* 0x000fe200078ec0ff */
[----:B------:R-:W-:Y:S02]  /*5560*/  IMAD.MOV R23, RZ, RZ, -R23 ;  /* 0x000000ffff177224 */ /* 0x000fe400078e0a17 */
[----:B------:R-:W-:Y:S02]  /*5570*/  IMAD.MOV R5, RZ, RZ, -R4 ;  /* 0x000000ffff057224 */ /* 0x000fe400078e0a04 */
[----:B------:R-:W-:Y:S01]  /*5580*/  IMAD R6, R30, R4, R15 ;  /* 0x000000041e067224 */ /* 0x000fe200078e020f */
[----:B------:R-:W-:Y:S01]  /*5590*/  LOP3.LUT R15, R20, R17, RZ, 0xc0, !PT ;  /* 0x00000011140f7212 */ /* 0x000fe200078ec0ff */
[----:B---3--:R-:W-:Y:S02]  /*55a0*/  @P4 IMAD R27, R25, R23, R28 ;  /* 0x00000017191b4224 */ /* 0x008fe400078e021c */
[----:B--2---:R-:W-:-:S02]  /*55b0*/  IMAD R4, R5, R34, R24 ;  /* 0x0000002205047224 */ /* 0x004fc400078e0218 */
[----:B------:R-:W-:Y:S02]  /*55c0*/  IMAD R6, R6, R35, R27 ;  /* 0x0000002306067224 */ /* 0x000fe400078e021b */
[----:B------:R-:W-:Y:S02]  /*55d0*/  IMAD R5, R4, R26, R15 ;  /* 0x0000001a04057224 */ /* 0x000fe400078e020f */
[----:B------:R-:W-:-:S03]  /*55e0*/  IMAD.MOV.U32 R14, RZ, RZ, 0x1 ;  /* 0x00000001ff0e7424 */ /* 0x000fc600078e00ff */
[----:B------:R-:W-:Y:S02]  /*55f0*/  SEL R4, R5, R6, !P4 ;  /* 0x0000000605047207 */ /* 0x000fe40006000000 */
[----:B------:R-:W-:Y:S01]  /*5600*/  SEL R6, R6, R5, !P4 ;  /* 0x0000000506067207 */ /* 0x000fe20006000000 */
[----:B------:R-:W-:-:S07]  /*5610*/  IMAD.MOV.U32 R5, RZ, RZ, R22 ;  /* 0x000000ffff057224 */ /* 0x000fce00078e0016 */
.L_x_102:
[----:B------:R-:W-:Y:S02]  /*5620*/  LOP3.LUT P0, RZ, R14, 0xff, RZ, 0xc0, !PT ;  /* 0x000000ff0eff7812 */ /* 0x000fe4000780c0ff */
[----:B------:R-:W-:-:S11]  /*5630*/  LOP3.LUT R87, R87, 0x1, RZ, 0x3c, !PT ;  /* 0x0000000157577812 */ /* 0x000fd600078e3cff */
[----:B------:R-:W-:Y:S05]  /*5640*/  @P0 BRA `(.L_x_105) ;  /* 0xffffffbc008c0947 */ /* 0x000fea000383ffff */
[----:B------:R-:W-:Y:S05]  /*5650*/  EXIT ;  /* 0x000000000000794d */ /* 0x000fea0003800000 */
.L_x_13:
[----:B------:R-:W-:-:S08]  /*5660*/  ISETP.NE.AND P0, PT, R20, RZ, PT ;  /* 0x000000ff1400720c */ /* 0x000fd00003f05270 */
[----:B-----5:R-:W0:-:S00]  /*5670*/  USETMAXREG.DEALLOC.CTAPOOL 0x28 ;  /* 0x00000028000079c8 */ /* 0x020e0000080e0500 */
[----:B------:R-:W-:Y:S05]  /*5680*/  @P0 EXIT ;  /* 0x000000000000094d */ /* 0x000fea0003800000 */
[----:B0-----:R-:W-:Y:S01]  /*5690*/  LOP3.LUT P0, RZ, R16, 0xff, RZ, 0xc0, !PT ;  /* 0x000000ff10ff7812 */ /* 0x001fe2000780c0ff */
[----:B------:R-:W-:Y:S02]  /*56a0*/  IMAD.MOV.U32 R12, RZ, RZ, 0x1 ;  /* 0x00000001ff0c7424 */ /* 0x000fe400078e00ff */
[----:B------:R-:W-:-:S10]  /*56b0*/  IMAD.MOV.U32 R15, RZ, RZ, RZ ;  /* 0x000000ffff0f7224 */ /* 0x000fd400078e00ff */
[----:B------:R-:W-:Y:S05]  /*56c0*/  @!P0 BRA `(.L_x_106) ;  /* 0x0000000c00008947 */ /* 0x000fea0003800000 */
[----:B------:R-:W-:Y:S01]  /*56d0*/  LOP3.LUT P0, RZ, R11, 0x1f, RZ, 0xc0, !PT ;  /* 0x0000001f0bff7812 */ /* 0x000fe2000780c0ff */
[----:B------:R-:W-:Y:S01]  /*56e0*/  ULDC UR5, c[0x0][0x658] ;  /* 0x0001960000057ab9 */ /* 0x000fe20000000800 */
[----:B------:R-:W-:Y:S01]  /*56f0*/  UMOV UR6, 0xffffffff ;  /* 0xffffffff00067882 */ /* 0x000fe20000000000 */
[----:B------:R-:W-:Y:S01]  /*5700*/  BSSY B0, `(.L_x_106) ;  /* 0x00000bc000007945 */ /* 0x000fe20003800000 */
[----:B------:R-:W-:Y:S01]  /*5710*/  USHF.L.U32 UR6, UR6, UR5, URZ ;  /* 0x0000000506067299 */ /* 0x000fe2000800063f */
[C---:B------:R-:W-:Y:S01]  /*5720*/  ISETP.NE.AND P2, PT, R10.reuse, RZ, PT ;  /* 0x000000ff0a00720c */ /* 0x040fe20003f45270 */
[----:B------:R-:W-:Y:S01]  /*5730*/  IMAD.MOV.U32 R14, RZ, RZ, 0x1 ;  /* 0x00000001ff0e7424 */ /* 0x000fe200078e00ff */
[----:B------:R-:W-:Y:S01]  /*5740*/  ISETP.NE.OR P0, PT, R10, RZ, !P0 ;  /* 0x000000ff0a00720c */ /* 0x000fe20004705670 */
[----:B------:R-:W-:Y:S01]  /*5750*/  IMAD.MOV.U32 R12, RZ, RZ, 0x1 ;  /* 0x00000001ff0c7424 */ /* 0x000fe200078e00ff */
[----:B------:R-:W-:Y:S01]  /*5760*/  LOP3.LUT R13, R7, 0x2, RZ, 0xfc, !PT ;  /* 0x00000002070d7812 */ /* 0x000fe200078efcff */
[----:B------:R-:W-:Y:S01]  /*5770*/  IMAD.MOV.U32 R15, RZ, RZ, RZ ;  /* 0x000000ffff0f7224 */ /* 0x000fe200078e00ff */
[----:B------:R-:W-:Y:S01]  /*5780*/  ULDC UR4, c[0x0][0x600] ;  /* 0x0001800000047ab9 */ /* 0x000fe20000000800 */
[----:B------:R-:W-:Y:S01]  /*5790*/  UMOV UR7, 0x1 ;  /* 0x0000000100077882 */ /* 0x000fe20000000000 */
[----:B------:R-:W-:-:S02]  /*57a0*/  UIADD3 UR22, UR13, 0x1, URZ ;  /* 0x000000010d167890 */ /* 0x000fc4000fffe03f */
[----:B------:R-:W-:Y:S02]  /*57b0*/  UIADD3 UR16, UR4, -0x1, URZ ;  /* 0xffffffff04107890 */ /* 0x000fe4000fffe03f */
[----:B------:R-:W-:Y:S02]  /*57c0*/  USHF.L.U32 UR18, UR7, UR5, URZ ;  /* 0x0000000507127299 */ /* 0x000fe4000800063f */
[----:B------:R-:W-:Y:S01]  /*57d0*/  ULOP3.LUT UR17, URZ, UR6, URZ, 0x33, !UPT ;  /* 0x000000063f117292 */ /* 0x000fe2000f8e333f */
[----:B------:R-:W-:-:S11]  /*57e0*/  ULDC.64 UR20, c[0x0][0x198] ;  /* 0x0000660000147ab9 */ /* 0x000fd60000000a00 */
.L_x_118:
[----:B------:R-:W-:-:S03]  /*57f0*/  UMOV UR4, 0xffffffff ;  /* 0xffffffff00047882 */ /* 0x000fc60000000000 */
[----:B------:R-:W-:Y:S05]  /*5800*/  BRA.DIV UR4, `(.L_x_107) ;  /* 0x0000000e04f47947 */ /* 0x000fea000b800000 */
[----:B------:R-:W-:-:S13]  /*5810*/  ELECT P1, URZ, PT ;  /* 0x00000000003f782f */ /* 0x000fda0003820000 */
.L_x_132:
[----:B------:R-:W0:Y:S01]  /*5820*/  LDC R10, c[0x0][0x28c] ;  /* 0x0000a300ff0a7b82 */ /* 0x000e220000000800 */
[----:B------:R-:W-:Y:S01]  /*5830*/  BSSY B1, `(.L_x_108) ;  /* 0x0000035000017945 */ /* 0x000fe20003800000 */
[----:B0-----:R-:W-:-:S13]  /*5840*/  ISETP.LT.OR P1, PT, R10, 0x1, !P1 ;  /* 0x000000010a00780c */ /* 0x001fda0004f21670 */
[----:B------:R-:W-:Y:S05]  /*5850*/  @P1 BRA `(.L_x_109) ;  /* 0x0000000000c81947 */ /* 0x000fea0003800000 */
[----:B------:R-:W-:Y:S02]  /*5860*/  IMAD.SHL.U32 R16, R4, 0x40, RZ ;  /* 0x0000004004107824 */ /* 0x000fe400078e00ff */
[----:B------:R-:W-:Y:S02]  /*5870*/  IMAD.SHL.U32 R17, R6, 0x40, RZ ;  /* 0x0000004006117824 */ /* 0x000fe400078e00ff */
[----:B------:R-:W-:Y:S02]  /*5880*/  IMAD.MOV.U32 R18, RZ, RZ, RZ ;  /* 0x000000ffff127224 */ /* 0x000fe400078e00ff */
[----:B------:R-:W-:Y:S02]  /*5890*/  IMAD.U32 R20, RZ, RZ, UR22 ;  /* 0x00000016ff147e24 */ /* 0x000fe4000f8e00ff */
[----:B------:R-:W-:Y:S02]  /*58a0*/  IMAD.MOV.U32 R4, RZ, RZ, R12 ;  /* 0x000000ffff047224 */ /* 0x000fe400078e000c */
[----:B------:R-:W-:-:S07]  /*58b0*/  IMAD.MOV.U32 R6, RZ, RZ, R15 ;  /* 0x000000ffff067224 */ /* 0x000fce00078e000f */
.L_x_113:
[----:B------:R-:W0:Y:S01]  /*58c0*/  S2R R11, SR_CgaCtaId ;  /* 0x00000000000b7919 */ /* 0x000e220000008800 */
[----:B------:R-:W-:-:S04]  /*58d0*/  MOV R10, 0x400 ;  /* 0x00000400000a7802 */ /* 0x000fc80000000f00 */
[----:B0-----:R-:W-:Y:S02]  /*58e0*/  LEA R21, R11, R10, 0x18 ;  /* 0x0000000a0b157211 */ /* 0x001fe400078ec0ff */
[----:B------:R-:W-:Y:S01]  /*58f0*/  SHF.L.U32 R10, R4, 0x1f, RZ ;  /* 0x0000001f040a7819 */ /* 0x000fe200000006ff */
[----:B------:R-:W0:Y:S02]  /*5900*/  @!P2 LDC R11, c[0x0][0x500] ;  /* 0x00014000ff0bab82 */ /* 0x000e240000000800 */
[----:B------:R-:W-:-:S04]  /*5910*/  IMAD R19, R6, 0x8, R21 ;  /* 0x0000000806137824 */ /* 0x000fc800078e0215 */
[----:B------:R-:W1:Y:S02]  /*5920*/  SYNCS.PHASECHK.TRANS64.TRYWAIT P1, [R19+URZ+0x28], R10 ;  /* 0x0000280a130075a7 */ /* 0x000e64000802017f */
[----:B-1----:R-:W-:Y:S05]  /*5930*/  @!P1 BRA `(.L_x_110) ;  /* 0x0000000c00c89947 */ /* 0x002fea0003800000 */
.L_x_133:
[----:B-1----:R-:W-:Y:S01]  /*5940*/  PRMT R10, R13, 0x9910, RZ ;  /* 0x000099100d0a7816 */ /* 0x002fe200000000ff */
[----:B0-----:R0:W-:Y:S03]  /*5950*/  @!P2 SYNCS.ARRIVE.TRANS64 RZ, [R19+URZ], R11 ;  /* 0x0000000b13ffa9a7 */ /* 0x0011e6000800003f */
[----:B------:R-:W-:-:S13]  /*5960*/  ISETP.NE.AND P1, PT, R10, 0x2, PT ;  /* 0x000000020a00780c */ /* 0x000fda0003f25270 */
[----:B0-----:R-:W-:Y:S05]  /*5970*/  @P1 BRA `(.L_x_111) ;  /* 0x0000000000041947 */ /* 0x001fea0003800000 */
[----:B------:R-:W-:Y:S01]  /*5980*/  BPT.TRAP 0x1 ;  /* 0x000000040000795c */ /* 0x000fe20000300000 */
.L_x_111:
[----:B------:R-:W-:Y:S05]  /*5990*/  @P0 BRA `(.L_x_112) ;  /* 0x0000000000040947 */ /* 0x000fea0003800000 */
[----:B------:R-:W-:Y:S01]  /*59a0*/  BPT.TRAP 0x1 ;  /* 0x000000040000795c */ /* 0x000fe20000300000 */
.L_x_112:
[----:B------:R-:W-:Y:S01]  /*59b0*/  IMAD R21, R6, 0x2000, R21 ;  /* 0x0000200006157824 */ /* 0x000fe200078e0215 */
[----:B------:R-:W-:Y:S01]  /*59c0*/  R2UR UR9, R19 ;  /* 0x00000000130972ca */ /* 0x000fe200000e0000 */
[----:B------:R-:W-:Y:S01]  /*59d0*/  VIADD R20, R20, 0xffffffff ;  /* 0xffffffff14147836 */ /* 0x000fe20000000000 */
[----:B------:R-:W-:Y:S01]  /*59e0*/  UIADD3 UR4, UP0, UR20, 0xf0, URZ ;  /* 0x000000f014047890 */ /* 0x000fe2000ff1e03f */
[----:B------:R-:W-:Y:S01]  /*59f0*/  R2UR UR11, R17 ;  /* 0x00000000110b72ca */ /* 0x000fe200000e0000 */
[----:B------:R-:W-:Y:S01]  /*5a00*/  UIADD3 UR24, UP1, UR20, 0x1f0, URZ ;  /* 0x000001f014187890 */ /* 0x000fe2000ff3e03f */
[----:B------:R-:W-:Y:S01]  /*5a10*/  R2UR UR8, R21 ;  /* 0x00000000150872ca */ /* 0x000fe200000e0000 */
[----:B------:R-:W-:Y:S01]  /*5a20*/  UIADD3.X UR5, URZ, UR21, URZ, UP0, !UPT ;  /* 0x000000153f057290 */ /* 0x000fe200087fe43f */
[----:B------:R-:W-:Y:S01]  /*5a30*/  R2UR UR10, R18 ;  /* 0x00000000120a72ca */ /* 0x000fe200000e0000 */
[----:B------:R-:W-:Y:S01]  /*5a40*/  VIADD R6, R6, 0x1 ;  /* 0x0000000106067836 */ /* 0x000fe20000000000 */
[----:B------:R-:W-:Y:S01]  /*5a50*/  R2UR UR12, R5 ;  /* 0x00000000050c72ca */ /* 0x000fe200000e0000 */
[----:B------:R-:W-:Y:S01]  /*5a60*/  UIADD3.X UR25, URZ, UR21, URZ, UP1, !UPT ;  /* 0x000000153f197290 */ /* 0x000fe20008ffe43f */
[----:B------:R-:W-:Y:S01]  /*5a70*/  R2UR UR19, R16 ;  /* 0x00000000101372ca */ /* 0x000fe200000e0000 */
[----:B------:R-:W-:Y:S01]  /*5a80*/  UMOV UR6, 0x0 ;  /* 0x0000000000067882 */ /* 0x000fe20000000000 */
[----:B------:R-:W-:Y:S01]  /*5a90*/  ISETP.GT.AND P3, PT, R20, 0x1, PT ;  /* 0x000000011400780c */ /* 0x000fe20003f64270 */
[----:B------:R-:W-:Y:S01]  /*5aa0*/  UMOV UR7, 0x10000000 ;  /* 0x1000000000077882 */ /* 0x000fe20000000000 */
[----:B------:R-:W-:Y:S01]  /*5ab0*/  ISETP.NE.AND P1, PT, R6, 0x5, PT ;  /* 0x000000050600780c */ /* 0x000fe20003f25270 */
[----:B------:R-:W-:-:S02]  /*5ac0*/  VIADD R18, R18, 0x80 ;  /* 0x0000008012127836 */ /* 0x000fc40000000000 */
[----:B------:R-:W-:Y:S01]  /*5ad0*/  UIADD3 UR14, UR8, 0x180, URZ ;  /* 0x00000180080e7890 */ /* 0x000fe2000fffe03f */
[----:B------:R-:W-:Y:S01]  /*5ae0*/  SEL R11, RZ, 0x1, P1 ;  /* 0x00000001ff0b7807 */ /* 0x000fe20000800000 */
[----:B------:R-:W-:Y:S01]  /*5af0*/  UIADD3 UR15, UR8, 0xa180, URZ ;  /* 0x0000a180080f7890 */ /* 0x000fe2000fffe03f */
[----:B------:R-:W-:Y:S02]  /*5b00*/  SEL R6, R6, RZ, P1 ;  /* 0x000000ff06067207 */ /* 0x000fe40000800000 */
[----:B------:R-:W-:Y:S02]  /*5b10*/  LOP3.LUT R4, R4, R11, RZ, 0x3c, !PT ;  /* 0x0000000b04047212 */ /* 0x000fe400078e3cff */
[----:B------:R-:W-:Y:S02]  /*5b20*/  UMOV UR8, UR14 ;  /* 0x0000000e00087c82 */ /* 0x000fe40008000000 */
[----:B------:R0:W-:Y:S02]  /*5b30*/  UTMALDG.3D [UR8], [UR4], desc[UR6] ;  /* 0x00000608040075b4 */ /* 0x0001e40008011000 */
[----:B0-----:R-:W-:Y:S01]  /*5b40*/  UMOV UR8, UR15 ;  /* 0x0000000f00087c82 */ /* 0x001fe20008000000 */
[----:B------:R-:W-:-:S02]  /*5b50*/  UMOV UR11, UR19 ;  /* 0x00000013000b7c82 */ /* 0x000fc40008000000 */
[----:B------:R0:W-:Y:S02]  /*5b60*/  UTMALDG.3D [UR8], [UR24], desc[UR6] ;  /* 0x00000608180075b4 */ /* 0x0001e40008011000 */
[----:B0-----:R-:W-:Y:S05]  /*5b70*/  @P3 BRA `(.L_x_113) ;  /* 0xfffffffc00503947 */ /* 0x001fea000383ffff */
.L_x_109:
[----:B------:R-:W-:Y:S05]  /*5b80*/  BSYNC B1 ;  /* 0x0000000000017941 */ /* 0x000fea0003800000 */
.L_x_108:
[----:B------:R-:W-:Y:S01]  /*5b90*/  LOP3.LUT P5, RZ, R14, 0xff, RZ, 0xc0, !PT ;  /* 0x000000ff0eff7812 */ /* 0x000fe200078ac0ff */
[----:B------:R-:W-:Y:S01]  /*5ba0*/  VIADD R6, R15, UR13 ;  /* 0x0000000d0f067c36 */ /* 0x000fe20008000000 */
[----:B------:R-:W-:Y:S01]  /*5bb0*/  ULDC.64 UR4, c[0x0][0x650] ;  /* 0x0001940000047ab9 */ /* 0x000fe20000000a00 */
[----:B------:R-:W-:Y:S01]  /*5bc0*/  IMAD.U32 R11, RZ, RZ, UR13 ;  /* 0x0000000dff0b7e24 */ /* 0x000fe2000f8e00ff */
[----:B------:R-:W-:Y:S01]  /*5bd0*/  UISETP.GE.U32.AND UP0, UPT, UR13, 0x5, UPT ;  /* 0x000000050d00788c */ /* 0x000fe2000bf06070 */
[----:B------:R-:W-:Y:S01]  /*5be0*/  BSSY B1, `(.L_x_114) ;  /* 0x000006b000017945 */ /* 0x000fe20003800000 */
[----:B------:R-:W-:Y:S02]  /*5bf0*/  ISETP.GT.U32.AND P1, PT, R6, 0x4, PT ;  /* 0x000000040600780c */ /* 0x000fe40003f24070 */
[----:B------:R-:W-:Y:S02]  /*5c00*/  PRMT R14, RZ, 0x7610, R14 ;  /* 0x00007610ff0e7816 */ /* 0x000fe4000000000e */
[----:B------:R-:W-:-:S02]  /*5c10*/  ISETP.LT.U32.AND P1, PT, R11, 0x5, P1 ;  /* 0x000000050b00780c */ /* 0x000fc40000f21070 */
[----:B------:R-:W-:Y:S01]  /*5c20*/  PLOP3.LUT P3, PT, PT, PT, UP0, 0x80, 0x0 ;  /* 0x000000000000781c */ /* 0x000fe20003f6f008 */
[----:B------:R-:W0:Y:S01]  /*5c30*/  @P5 S2R R5, SR_CgaCtaId ;  /* 0x0000000000055919 */ /* 0x000e220000008800 */
[----:B------:R-:W-:-:S04]  /*5c40*/  @P5 MOV R4, 0x400 ;  /* 0x0000040000045802 */ /* 0x000fc80000000f00 */
[----:B0-----:R-:W-:Y:S01]  /*5c50*/  @P5 LEA R10, R5, R4, 0x18 ;  /* 0x00000004050a5211 */ /* 0x001fe200078ec0ff */
[----:B------:R-:W-:-:S03]  /*5c60*/  IMAD.WIDE.U32 R4, R6, -0x33333333, RZ ;  /* 0xcccccccd06047825 */ /* 0x000fc600078e00ff */
[----:B------:R0:W-:Y:S01]  /*5c70*/  @P5 SYNCS.ARRIVE.TRANS64.A1T0 RZ, [R10+URZ+0x88], RZ ;  /* 0x000088ff0aff59a7 */ /* 0x0001e2000810003f */
[----:B------:R-:W-:Y:S01]  /*5c80*/  IADD3 R2, P5, R2, R8, RZ ;  /* 0x0000000802027210 */ /* 0x000fe20007fbe0ff */
[----:B------:R-:W-:Y:S01]  /*5c90*/  IMAD.MOV.U32 R4, RZ, RZ, -0x1 ;  /* 0xffffffffff047424 */ /* 0x000fe200078e00ff */
[----:B------:R-:W-:Y:S02]  /*5ca0*/  SHF.R.U32.HI R11, RZ, 0x2, R5 ;  /* 0x00000002ff0b7819 */ /* 0x000fe40000011605 */
[----:B------:R-:W-:Y:S01]  /*5cb0*/  SEL R5, RZ, 0x1, !P1 ;  /* 0x00000001ff057807 */ /* 0x000fe20004800000 */
[----:B------:R-:W-:Y:S01]  /*5cc0*/  IMAD.X R3, R3, 0x1, R0, P5 ;  /* 0x0000000103037824 */ /* 0x000fe200028e0600 */
[----:B------:R-:W-:Y:S01]  /*5cd0*/  ISETP.GE.U32.AND P1, PT, R2, UR4, PT ;  /* 0x0000000402007c0c */ /* 0x000fe2000bf26070 */
[----:B------:R-:W-:Y:S01]  /*5ce0*/  IMAD R15, R11, -0x5, R6 ;  /* 0xfffffffb0b0f7824 */ /* 0x000fe200078e0206 */
[----:B------:R-:W-:Y:S01]  /*5cf0*/  LOP3.LUT R12, R12, R5, RZ, 0x3c, !PT ;  /* 0x000000050c0c7212 */ /* 0x000fe200078e3cff */
[----:B------:R-:W-:Y:S01]  /*5d00*/  IMAD.MOV.U32 R6, RZ, RZ, -0x1 ;  /* 0xffffffffff067424 */ /* 0x000fe200078e00ff */
[----:B------:R-:W-:Y:S01]  /*5d10*/  ISETP.GE.U32.AND.EX P1, PT, R3, UR5, PT, P1 ;  /* 0x0000000503007c0c */ /* 0x000fe2000bf26110 */
[----:B------:R-:W-:Y:S01]  /*5d20*/  IMAD.MOV.U32 R5, RZ, RZ, -0x1 ;  /* 0xffffffffff057424 */ /* 0x000fe200078e00ff */
[----:B------:R-:W-:-:S02]  /*5d30*/  @P3 LOP3.LUT R12, R12, 0x1, R11, 0x78, !PT ;  /* 0x000000010c0c3812 */ /* 0x000fc400078e780b */
[----:B0-----:R-:W-:-:S09]  /*5d40*/  PRMT R10, RZ, 0x7610, R10 ;  /* 0x00007610ff0a7816 */ /* 0x001fd2000000000a */
[----:B------:R-:W-:Y:S05]  /*5d50*/  @P1 BRA `(.L_x_115) ;  /* 0x00000004004c1947 */ /* 0x000fea0003800000 */
[----:B------:R-:W0:Y:S01]  /*5d60*/  S2R R17, SR_CTAID.X ;  /* 0x0000000000117919 */ /* 0x000e220000002500 */
[----:B------:R-:W-:Y:S01]  /*5d70*/  ULDC.64 UR4, c[0x0][0x628] ;  /* 0x00018a0000047ab9 */ /* 0x000fe20000000a00 */
[----:B------:R-:W1:Y:S01]  /*5d80*/  LDC R18, c[0x0][0x144] ;  /* 0x00005100ff127b82 */ /* 0x000e620000000800 */
[----:B------:R-:W-:Y:S01]  /*5d90*/  ISETP.NE.U32.AND P1, PT, RZ, UR4, PT ;  /* 0x00000004ff007c0c */ /* 0x000fe2000bf25070 */
[----:B------:R-:W2:Y:S01]  /*5da0*/  S2R R6, SR_CTAID.Y ;  /* 0x0000000000067919 */ /* 0x000ea20000002600 */
[----:B------:R-:W-:Y:S01]  /*5db0*/  ULDC UR6, c[0x0][0x150] ;  /* 0x0000540000067ab9 */ /* 0x000fe20000000800 */
[----:B------:R-:W-:Y:S01]  /*5dc0*/  ULDC UR7, c[0x0][0x630] ;  /* 0x00018c0000077ab9 */ /* 0x000fe20000000800 */
[----:B------:R-:W-:Y:S01]  /*5dd0*/  ISETP.NE.AND.EX P1, PT, RZ, UR5, PT, P1 ;  /* 0x00000005ff007c0c */ /* 0x000fe2000bf25310 */
[----:B------:R-:W-:Y:S01]  /*5de0*/  IMAD.MOV.U32 R4, RZ, RZ, R2 ;  /* 0x000000ffff047224 */ /* 0x000fe200078e0002 */
[----:B0-----:R-:W-:-:S05]  /*5df0*/  I2FP.F32.U32 R5, R17 ;  /* 0x0000001100057245 */ /* 0x001fca0000201000 */
[----:B------:R-:W-:Y:S01]  /*5e00*/  FMUL R20, R5, UR6 ;  /* 0x0000000605147c20 */ /* 0x000fe20008400000 */
[----:B------:R-:W-:-:S05]  /*5e10*/  IMAD.MOV.U32 R5, RZ, RZ, R3 ;  /* 0x000000ffff057224 */ /* 0x000fca00078e0003 */
[----:B--2---:R-:W-:Y:S05]  /*5e20*/  @!P1 BRA `(.L_x_116) ;  /* 0x0000000000289947 */ /* 0x004fea0003800000 */
[----:B------:R-:W-:Y:S02]  /*5e30*/  ULDC UR6, c[0x0][0x634] ;  /* 0x00018d0000067ab9 */ /* 0x000fe40000000800 */
[----:B------:R-:W-:-:S05]  /*5e40*/  IADD3 R5, P1, R2, UR6, RZ ;  /* 0x0000000602057c10 */ /* 0x000fca000ff3e0ff */
[----:B------:R-:W-:-:S04]  /*5e50*/  IMAD.X R19, RZ, RZ, R3, P1 ;  /* 0x000000ffff137224 */ /* 0x000fc800008e0603 */
[----:B------:R-:W-:-:S04]  /*5e60*/  IMAD.WIDE.U32 R10, R19, UR4, RZ ;  /* 0x00000004130a7c25 */ /* 0x000fc8000f8e00ff */
[----:B------:R-:W-:-:S04]  /*5e70*/  IMAD.WIDE.U32 R10, P1, R5, UR5, R10 ;  /* 0x00000005050a7c25 */ /* 0x000fc8000f82000a */
[----:B------:R-:W-:-:S04]  /*5e80*/  IMAD.WIDE.U32 R4, R5, UR4, RZ ;  /* 0x0000000405047c25 */ /* 0x000fc8000f8e00ff */
[----:B------:R-:W-:Y:S01]  /*5e90*/  IMAD.MOV.U32 R4, RZ, RZ, R11 ;  /* 0x000000ffff047224 */ /* 0x000fe200078e000b */
[----:B------:R-:W-:Y:S01]  /*5ea0*/  IADD3 RZ, P3, R5, R10, RZ ;  /* 0x0000000a05ff7210 */ /* 0x000fe20007f7e0ff */
[----:B------:R-:W-:-:S04]  /*5eb0*/  IMAD.X R5, RZ, RZ, RZ, P1 ;  /* 0x000000ffff057224 */ /* 0x000fc800008e06ff */
[----:B------:R-:W-:-:S08]  /*5ec0*/  IMAD.WIDE.U32.X R4, R19, UR5, R4, P3 ;  /* 0x0000000513047c25 */ /* 0x000fd000098e0404 */
.L_x_116:
[--C-:B------:R-:W-:Y:S01]  /*5ed0*/  SHF.R.U64 R16, R4, UR7, R5.reuse ;  /* 0x0000000704107c19 */ /* 0x100fe20008001205 */
[----:B------:R-:W0:Y:S01]  /*5ee0*/  F2I.U32.TRUNC.NTZ R20, R20 ;  /* 0x0000001400147305 */ /* 0x000e22000020f000 */
[----:B------:R-:W-:Y:S01]  /*5ef0*/  SHF.R.U32.HI R4, RZ, UR7, R5 ;  /* 0x00000007ff047c19 */ /* 0x000fe20008011605 */
[----:B------:R-:W-:Y:S01]  /*5f00*/  ULDC.64 UR4, c[0x0][0x620] ;  /* 0x0001880000047ab9 */ /* 0x000fe20000000a00 */
[----:B------:R-:W-:Y:S01]  /*5f10*/  IADD3 R11, P1, RZ, -R16, RZ ;  /* 0x80000010ff0b7210 */ /* 0x000fe20007f3e0ff */
[----:B------:R-:W-:Y:S01]  /*5f20*/  ULDC.64 UR6, c[0x0][0x640] ;  /* 0x0001900000067ab9 */ /* 0x000fe20000000a00 */
[----:B------:R-:W2:Y:S03]  /*5f30*/  LDC R21, c[0x0][0x148] ;  /* 0x00005200ff157b82 */ /* 0x000ea60000000800 */
[----:B------:R-:W-:Y:S01]  /*5f40*/  IMAD.X R4, RZ, RZ, ~R4, P1 ;  /* 0x000000ffff047224 */ /* 0x000fe200008e0e04 */
[----:B------:R-:W-:-:S03]  /*5f50*/  ISETP.NE.U32.AND P1, PT, RZ, UR6, PT ;  /* 0x00000006ff007c0c */ /* 0x000fc6000bf25070 */
[----:B------:R-:W-:Y:S01]  /*5f60*/  IMAD R10, R4, UR4, RZ ;  /* 0x00000004040a7c24 */ /* 0x000fe2000f8e02ff */
[----:B------:R-:W-:Y:S01]  /*5f70*/  ISETP.NE.AND.EX P1, PT, RZ, UR7, PT, P1 ;  /* 0x00000007ff007c0c */ /* 0x000fe2000bf25310 */
[----:B------:R-:W-:Y:S01]  /*5f80*/  IMAD.WIDE.U32 R4, R11, UR4, R2 ;  /* 0x000000040b047c25 */ /* 0x000fe2000f8e0002 */
[----:B------:R-:W-:-:S03]  /*5f90*/  ULDC UR4, c[0x0][0x618] ;  /* 0x0001860000047ab9 */ /* 0x000fc60000000800 */
[----:B------:R-:W-:Y:S01]  /*5fa0*/  IMAD R11, R11, UR5, R10 ;  /* 0x000000050b0b7c24 */ /* 0x000fe2000f8e020a */
[----:B------:R-:W-:Y:S01]  /*5fb0*/  ULDC UR5, c[0x0][0x154] ;  /* 0x0000550000057ab9 */ /* 0x000fe20000000800 */
[----:B0-----:R-:W-:Y:S02]  /*5fc0*/  IMAD.MOV R10, RZ, RZ, -R20 ;  /* 0x000000ffff0a7224 */ /* 0x001fe400078e0a14 */
[----:B------:R-:W-:Y:S02]  /*5fd0*/  IMAD.IADD R5, R5, 0x1, R11 ;  /* 0x0000000105057824 */ /* 0x000fe400078e020b */
[----:B-1----:R-:W-:Y:S01]  /*5fe0*/  IMAD R17, R18, R10, R17 ;  /* 0x0000000a12117224 */ /* 0x002fe200078e0211 */
[----:B------:R-:W-:Y:S02]  /*5ff0*/  I2FP.F32.U32 R10, R6 ;  /* 0x00000006000a7245 */ /* 0x000fe40000201000 */
[--C-:B------:R-:W-:Y:S02]  /*6000*/  SHF.R.U64 R18, R4, UR4, R5.reuse ;  /* 0x0000000404127c19 */ /* 0x100fe40008001205 */
[----:B------:R-:W-:Y:S01]  /*6010*/  SHF.R.U32.HI R5, RZ, UR4, R5 ;  /* 0x00000004ff057c19 */ /* 0x000fe20008011605 */
[----:B------:R-:W-:Y:S01]  /*6020*/  FMUL R10, R10, UR5 ;  /* 0x000000050a0a7c20 */ /* 0x000fe20008400000 */
[----:B------:R-:W-:-:S02]  /*6030*/  ULDC UR4, c[0x0][0x608] ;  /* 0x0001820000047ab9 */ /* 0x000fc40000000800 */
[--C-:B------:R-:W-:Y:S01]  /*6040*/  SHF.R.U64 R20, R18, UR4, R5.reuse ;  /* 0x0000000412147c19 */ /* 0x100fe20008001205 */
[----:B------:R0:W1:Y:S01]  /*6050*/  F2I.U32.TRUNC.NTZ R22, R10 ;  /* 0x0000000a00167305 */ /* 0x000062000020f000 */
[----:B------:R-:W-:Y:S01]  /*6060*/  SHF.R.U32.HI R5, RZ, UR4, R5 ;  /* 0x00000004ff057c19 */ /* 0x000fe20008011605 */
[----:B------:R-:W-:-:S03]  /*6070*/  ULDC UR4, c[0x0][0x658] ;  /* 0x0001960000047ab9 */ /* 0x000fc60000000800 */
[--C-:B------:R-:W-:Y:S02]  /*6080*/  SHF.R.U64 R19, R20, UR4, R5.reuse ;  /* 0x0000000414137c19 */ /* 0x100fe40008001205 */
[----:B------:R-:W-:-:S03]  /*6090*/  SHF.R.U32.HI R23, RZ, UR4, R5 ;  /* 0x00000004ff177c19 */ /* 0x000fc60008011605 */
[----:B------:R-:W-:Y:S02]  /*60a0*/  IMAD.MOV.U32 R4, RZ, RZ, R19 ;  /* 0x000000ffff047224 */ /* 0x000fe400078e0013 */
[----:B------:R-:W-:Y:S01]  /*60b0*/  IMAD.MOV.U32 R5, RZ, RZ, R23 ;  /* 0x000000ffff057224 */ /* 0x000fe200078e0017 */
[----:B0-----:R-:W-:Y:S06]  /*60c0*/  @!P1 BRA `(.L_x_117) ;  /* 0x0000000000289947 */ /* 0x001fec0003800000 */
        /* <DEDUP_REMOVED lines=10> */
.L_x_117:
[----:B------:R-:W-:Y:S01]  /*6170*/  ULDC UR4, c[0x0][0x648] ;  /* 0x0001920000047ab9 */ /* 0x000fe20000000800 */
[----:B-1----:R-:W-:Y:S01]  /*6180*/  IMAD.MOV R22, RZ, RZ, -R22 ;  /* 0x000000ffff167224 */ /* 0x002fe200078e0a16 */
[----:B------:R-:W-:Y:S01]  /*6190*/  SHF.R.U64 R5, R4, UR4, R5 ;  /* 0x0000000404057c19 */ /* 0x000fe20008001205 */
[----:B------:R-:W-:Y:S01]  /*61a0*/  ULDC UR4, c[0x0][0x638] ;  /* 0x00018e0000047ab9 */ /* 0x000fe20000000800 */
[----:B------:R-:W-:Y:S01]  /*61b0*/  LOP3.LUT R4, R20, UR17, RZ, 0xc0, !PT ;  /* 0x0000001114047c12 */ /* 0x000fe2000f8ec0ff */
[----:B--2---:R-:W-:Y:S01]  /*61c0*/  @P4 IMAD R17, R21, R22, R6 ;  /* 0x0000001615114224 */ /* 0x004fe200078e0206 */
[----:B------:R-:W-:Y:S01]  /*61d0*/  LOP3.LUT R18, R18, UR16, RZ, 0xc0, !PT ;  /* 0x0000001012127c12 */ /* 0x000fe2000f8ec0ff */
[----:B------:R-:W-:Y:S01]  /*61e0*/  IMAD.MOV R6, RZ, RZ, -R5 ;  /* 0x000000ffff067224 */ /* 0x000fe200078e0a05 */
[----:B------:R-:W-:Y:S01]  /*61f0*/  ULDC UR5, c[0x0][0x610] ;  /* 0x0001840000057ab9 */ /* 0x000fe20000000800 */
[----:B------:R-:W-:Y:S02]  /*6200*/  IMAD R4, R5, UR18, R4 ;  /* 0x0000001205047c24 */ /* 0x000fe4000f8e0204 */
[----:B------:R-:W-:Y:S01]  /*6210*/  IMAD R19, R6, UR4, R19 ;  /* 0x0000000406137c24 */ /* 0x000fe2000f8e0213 */
[----:B------:R-:W-:Y:S01]  /*6220*/  ULDC UR4, c[0x0][0x600] ;  /* 0x0001800000047ab9 */ /* 0x000fe20000000800 */
[----:B------:R-:W-:-:S02]  /*6230*/  IMAD R17, R4, UR5, R17 ;  /* 0x0000000504117c24 */ /* 0x000fc4000f8e0211 */
[----:B------:R-:W-:Y:S02]  /*6240*/  IMAD R6, R19, UR4, R18 ;  /* 0x0000000413067c24 */ /* 0x000fe4000f8e0212 */
[----:B------:R-:W-:Y:S02]  /*6250*/  IMAD.MOV.U32 R10, RZ, RZ, 0x1 ;  /* 0x00000001ff0a7424 */ /* 0x000fe400078e00ff */
[----:B------:R-:W-:Y:S01]  /*6260*/  IMAD.MOV.U32 R5, RZ, RZ, R16 ;  /* 0x000000ffff057224 */ /* 0x000fe200078e0010 */
[----:B------:R-:W-:Y:S02]  /*6270*/  SEL R4, R6, R17, !P4 ;  /* 0x0000001106047207 */ /* 0x000fe40006000000 */
[----:B------:R-:W-:-:S07]  /*6280*/  SEL R6, R17, R6, !P4 ;  /* 0x0000000611067207 */ /* 0x000fce0006000000 */
.L_x_115:
[----:B------:R-:W-:Y:S05]  /*6290*/  BSYNC B1 ;  /* 0x0000000000017941 */ /* 0x000fea0003800000 */
.L_x_114:
[----:B------:R-:W-:-:S13]  /*62a0*/  LOP3.LUT P1, RZ, R10, 0xff, RZ, 0xc0, !PT ;  /* 0x000000ff0aff7812 */ /* 0x000fda000782c0ff */
[----:B------:R-:W-:Y:S05]  /*62b0*/  @P1 BRA `(.L_x_118) ;  /* 0xfffffff4004c1947 */ /* 0x000fea000383ffff */
[----:B------:R-:W-:Y:S05]  /*62c0*/  BSYNC B0 ;  /* 0x0000000000007941 */ /* 0x000fea0003800000 */
.L_x_106:
[----:B------:R-:W-:-:S03]  /*62d0*/  UMOV UR4, 0xffffffff ;  /* 0xffffffff00047882 */ /* 0x000fc60000000000 */
[----:B------:R-:W-:Y:S05]  /*62e0*/  BRA.DIV UR4, `(.L_x_119) ;  /* 0x0000000604707947 */ /* 0x000fea000b800000 */
[----:B------:R-:W-:-:S13]  /*62f0*/  ELECT P0, URZ, PT ;  /* 0x00000000003f782f */ /* 0x000fda0003800000 */
.L_x_136:
[----:B------:R-:W-:Y:S04]  /*6300*/  BSSY B0, `(.L_x_120) ;  /* 0x0000034000007945 */ /* 0x000fe80003800000 */
[----:B------:R-:W-:Y:S05]  /*6310*/  @!P0 BRA `(.L_x_121) ;  /* 0x0000000000c88947 */ /* 0x000fea0003800000 */
[----:B------:R-:W-:-:S04]  /*6320*/  LOP3.LUT R7, R7, 0x2, RZ, 0xfc, !PT ;  /* 0x0000000207077812 */ /* 0x000fc800078efcff */
[----:B------:R-:W-:-:S13]  /*6330*/  ISETP.NE.AND P0, PT, R7, 0x3, PT ;  /* 0x000000030700780c */ /* 0x000fda0003f05270 */
[----:B------:R-:W-:Y:S05]  /*6340*/  @!P0 BRA `(.L_x_122) ;  /* 0x0000000000048947 */ /* 0x000fea0003800000 */
[----:B------:R-:W-:Y:S01]  /*6350*/  BPT.TRAP 0x1 ;  /* 0x000000040000795c */ /* 0x000fe20000300000 */
.L_x_122:
[----:B------:R-:W0:Y:S01]  /*6360*/  S2R R3, SR_CgaCtaId ;  /* 0x0000000000037919 */ /* 0x000e220000008800 */
[----:B------:R-:W-:Y:S02]  /*6370*/  MOV R0, 0x400 ;  /* 0x0000040000007802 */ /* 0x000fe40000000f00 */
[----:B------:R-:W-:Y:S02]  /*6380*/  SHF.L.U32 R2, R12, 0x1f, RZ ;  /* 0x0000001f0c027819 */ /* 0x000fe400000006ff */
[----:B0-----:R-:W-:-:S05]  /*6390*/  LEA R0, R3, R0, 0x18 ;  /* 0x0000000003007211 */ /* 0x001fca00078ec0ff */
[----:B------:R-:W-:-:S04]  /*63a0*/  VIADD R0, R0, 0x28 ;  /* 0x0000002800007836 */ /* 0x000fc80000000000 */
[C---:B------:R-:W-:Y:S02]  /*63b0*/  IMAD R5, R15.reuse, 0x8, R0 ;  /* 0x000000080f057824 */ /* 0x040fe400078e0200 */
[----:B------:R-:W-:Y:S02]  /*63c0*/  VIADD R15, R15, 0x1 ;  /* 0x000000010f0f7836 */ /* 0x000fe40000000000 */
[----:B------:R-:W0:Y:S03]  /*63d0*/  SYNCS.PHASECHK.TRANS64.TRYWAIT P0, [R5+URZ], R2 ;  /* 0x00000002050075a7 */ /* 0x000e26000800017f */
[----:B------:R-:W-:-:S04]  /*63e0*/  ISETP.NE.AND P1, PT, R15, 0x5, PT ;  /* 0x000000050f00780c */ /* 0x000fc80003f25270 */
[----:B------:R-:W-:Y:S02]  /*63f0*/  SEL R3, RZ, 0x1, P1 ;  /* 0x00000001ff037807 */ /* 0x000fe40000800000 */
[----:B------:R-:W-:Y:S02]  /*6400*/  SEL R15, R15, RZ, P1 ;  /* 0x000000ff0f0f7207 */ /* 0x000fe40000800000 */
[----:B------:R-:W-:-:S03]  /*6410*/  LOP3.LUT R12, R12, R3, RZ, 0x3c, !PT ;  /* 0x000000030c0c7212 */ /* 0x000fc600078e3cff */
[----:B------:R-:W-:Y:S01]  /*6420*/  IMAD R7, R15, 0x8, R0 ;  /* 0x000000080f077824 */ /* 0x000fe200078e0200 */
[----:B------:R-:W-:Y:S01]  /*6430*/  SHF.L.U32 R4, R12, 0x1f, RZ ;  /* 0x0000001f0c047819 */ /* 0x000fe200000006ff */
[----:B0-----:R-:W-:Y:S06]  /*6440*/  @!P0 BRA `(.L_x_123) ;  /* 0x00000004003c8947 */ /* 0x001fec0003800000 */
.L_x_137:
[----:B------:R-:W1:Y:S01]  /*6450*/  SYNCS.PHASECHK.TRANS64.TRYWAIT P0, [R7+URZ], R4 ;  /* 0x00000004070075a7 */ /* 0x000e62000800017f */
[----:B0-----:R-:W-:-:S05]  /*6460*/  VIADD R2, R15, 0x1 ;  /* 0x000000010f027836 */ /* 0x001fca0000000000 */
[----:B------:R-:W-:-:S04]  /*6470*/  ISETP.NE.AND P1, PT, R2, 0x5, PT ;  /* 0x000000050200780c */ /* 0x000fc80003f25270 */
[----:B------:R-:W-:Y:S02]  /*6480*/  SEL R3, RZ, 0x1, P1 ;  /* 0x00000001ff037807 */ /* 0x000fe40000800000 */
[----:B------:R-:W-:Y:S02]  /*6490*/  SEL R9, R2, RZ, P1 ;  /* 0x000000ff02097207 */ /* 0x000fe40000800000 */
[----:B------:R-:W-:-:S03]  /*64a0*/  LOP3.LUT R12, R12, R3, RZ, 0x3c, !PT ;  /* 0x000000030c0c7212 */ /* 0x000fc600078e3cff */
[----:B------:R-:W-:Y:S01]  /*64b0*/  IMAD R8, R9, 0x8, R0 ;  /* 0x0000000809087824 */ /* 0x000fe200078e0200 */
[----:B------:R-:W-:Y:S01]  /*64c0*/  SHF.L.U32 R5, R12, 0x1f, RZ ;  /* 0x0000001f0c057819 */ /* 0x000fe200000006ff */
[----:B-1----:R-:W-:Y:S06]  /*64d0*/  @!P0 BRA `(.L_x_124) ;  /* 0x00000004002c8947 */ /* 0x002fec0003800000 */
.L_x_138:
[----:B------:R-:W1:Y:S01]  /*64e0*/  SYNCS.PHASECHK.TRANS64.TRYWAIT P0, [R8+URZ], R5 ;  /* 0x00000005080075a7 */ /* 0x000e62000800017f */
[----:B------:R-:W-:-:S05]  /*64f0*/  VIADD R2, R9, 0x1 ;  /* 0x0000000109027836 */ /* 0x000fca0000000000 */
[----:B------:R-:W-:-:S04]  /*6500*/  ISETP.NE.AND P1, PT, R2, 0x5, PT ;  /* 0x000000050200780c */ /* 0x000fc80003f25270 */
[----:B------:R-:W-:Y:S02]  /*6510*/  SEL R3, RZ, 0x1, P1 ;  /* 0x00000001ff037807 */ /* 0x000fe40000800000 */
[----:B0-----:R-:W-:Y:S02]  /*6520*/  SEL R7, R2, RZ, P1 ;  /* 0x000000ff02077207 */ /* 0x001fe40000800000 */
[----:B------:R-:W-:-:S03]  /*6530*/  LOP3.LUT R9, R12, R3, RZ, 0x3c, !PT ;  /* 0x000000030c097212 */ /* 0x000fc600078e3cff */
[----:B------:R-:W-:Y:S01]  /*6540*/  IMAD R11, R7, 0x8, R0 ;  /* 0x00000008070b7824 */ /* 0x000fe200078e0200 */
[----:B------:R-:W-:Y:S01]  /*6550*/  SHF.L.U32 R6, R9, 0x1f, RZ ;  /* 0x0000001f09067819 */ /* 0x000fe200000006ff */
[----:B-1----:R-:W-:Y:S06]  /*6560*/  @!P0 BRA `(.L_x_125) ;  /* 0x00000004001c8947 */ /* 0x002fec0003800000 */
.L_x_139:
[----:B------:R-:W1:Y:S01]  /*6570*/  SYNCS.PHASECHK.TRANS64.TRYWAIT P0, [R11+URZ], R6 ;  /* 0x000000060b0075a7 */ /* 0x000e62000800017f */
[----:B------:R-:W-:-:S05]  /*6580*/  VIADD R2, R7, 0x1 ;  /* 0x0000000107027836 */ /* 0x000fca0000000000 */
[----:B------:R-:W-:-:S04]  /*6590*/  ISETP.NE.AND P1, PT, R2, 0x5, PT ;  /* 0x000000050200780c */ /* 0x000fc80003f25270 */
[----:B------:R-:W-:Y:S02]  /*65a0*/  SEL R4, RZ, 0x1, P1 ;  /* 0x00000001ff047807 */ /* 0x000fe40000800000 */
[----:B------:R-:W-:Y:S02]  /*65b0*/  SEL R3, R2, RZ, P1 ;  /* 0x000000ff02037207 */ /* 0x000fe40000800000 */
[----:B------:R-:W-:Y:S01]  /*65c0*/  LOP3.LUT R4, R9, R4, RZ, 0x3c, !PT ;  /* 0x0000000409047212 */ /* 0x000fe200078e3cff */
[----:B-1----:R-:W-:Y:S06]  /*65d0*/  @!P0 BRA `(.L_x_126) ;  /* 0x0000000400148947 */ /* 0x002fec0003800000 */
.L_x_140:
[----:B------:R-:W-:Y:S01]  /*65e0*/  IMAD R3, R3, 0x8, R0 ;  /* 0x0000000803037824 */ /* 0x000fe200078e0200 */
[----:B------:R-:W-:-:S07]  /*65f0*/  SHF.L.U32 R0, R4, 0x1f, RZ ;  /* 0x0000001f04007819 */ /* 0x000fce00000006ff */
.L_x_127:
[----:B--2---:R2:W3:Y:S02]  /*6600*/  SYNCS.PHASECHK.TRANS64.TRYWAIT P0, [R3+URZ], R0 ;  /* 0x00000000030075a7 */ /* 0x0044e4000800017f */
[----:B---3--:R-:W-:Y:S05]  /*6610*/  @!P0 NANOSLEEP.SYNCS 0x989680 ;  /* 0x009896800000895d */ /* 0x008fea0003900000 */
[----:B------:R-:W3:Y:S02]  /*6620*/  @!P0 SYNCS.PHASECHK.TRANS64 P0, [R3+URZ], R0 ;  /* 0x00000000030085a7 */ /* 0x000ee4000800007f */
[----:B---3--:R-:W-:Y:S05]  /*6630*/  @!P0 BRA `(.L_x_127) ;  /* 0xfffffffc00f08947 */ /* 0x008fea000383ffff */
.L_x_121:
[----:B------:R-:W-:Y:S05]  /*6640*/  BSYNC B0 ;  /* 0x0000000000007941 */ /* 0x000fea0003800000 */
.L_x_120:
[----:B------:R-:W-:Y:S05]  /*6650*/  EXIT ;  /* 0x000000000000794d */ /* 0x000fea0003800000 */
.L_x_15:
[----:B0-----:R-:W-:-:S04]  /*6660*/  IMAD.U32 R15, RZ, RZ, UR11 ;  /* 0x0000000bff0f7e24 */ /* 0x001fc8000f8e00ff */
[----:B------:R0:W1:Y:S03]  /*6670*/  SYNCS.PHASECHK.TRANS64.TRYWAIT P0, [R15+URZ+-0x8], R14 ;  /* 0xfffff80e0f0075a7 */ /* 0x000066000800017f */
[----:B-1----:R-:W-:Y:S05]  /*6680*/  @!P0 NANOSLEEP.SYNCS 0x989680 ;  /* 0x009896800000895d */ /* 0x002fea0003900000 */
[----:B------:R-:W1:Y:S02]  /*6690*/  @!P0 SYNCS.PHASECHK.TRANS64 P0, [R15+URZ+-0x8], R14 ;  /* 0xfffff80e0f0085a7 */ /* 0x000e64000800007f */
[----:B-1----:R-:W-:Y:S05]  /*66a0*/  @!P0 BRA `(.L_x_15) ;  /* 0xfffffffc00ec8947 */ /* 0x002fea000383ffff */
[----:B------:R-:W-:Y:S05]  /*66b0*/  BRA `(.L_x_128) ;  /* 0xffffffac008c7947 */ /* 0x000fea000383ffff */
.L_x_20:
[----:B-1----:R-:W-:-:S04]  /*66c0*/  IMAD.U32 R15, RZ, RZ, UR6 ;  /* 0x00000006ff0f7e24 */ /* 0x002fc8000f8e00ff */
[----:B------:R1:W2:Y:S03]  /*66d0*/  SYNCS.PHASECHK.TRANS64.TRYWAIT P0, [R15+URZ], R14 ;  /* 0x0000000e0f0075a7 */ /* 0x0002a6000800017f */
[----:B--2---:R-:W-:Y:S05]  /*66e0*/  @!P0 NANOSLEEP.SYNCS 0x989680 ;  /* 0x009896800000895d */ /* 0x004fea0003900000 */
[----:B------:R-:W2:Y:S02]  /*66f0*/  @!P0 SYNCS.PHASECHK.TRANS64 P0, [R15+URZ], R14 ;  /* 0x0000000e0f0085a7 */ /* 0x000ea4000800007f */
[----:B--2---:R-:W-:Y:S05]  /*6700*/  @!P0 BRA `(.L_x_20) ;  /* 0xfffffffc00ec8947 */ /* 0x004fea000383ffff */
[----:B------:R-:W-:Y:S05]  /*6710*/  BRA `(.L_x_19) ;  /* 0xffffffb000347947 */ /* 0x000fea000383ffff */
.L_x_26:
[----:B-1----:R-:W-:-:S04]  /*6720*/  IMAD.U32 R16, RZ, RZ, UR16 ;  /* 0x00000010ff107e24 */ /* 0x002fc8000f8e00ff */
[----:B------:R1:W2:Y:S03]  /*6730*/  SYNCS.PHASECHK.TRANS64.TRYWAIT P0, [R16+URZ], R15 ;  /* 0x0000000f100075a7 */ /* 0x0002a6000800017f */
[----:B--2---:R-:W-:Y:S05]  /*6740*/  @!P0 NANOSLEEP.SYNCS 0x989680 ;  /* 0x009896800000895d */ /* 0x004fea0003900000 */
[----:B------:R-:W2:Y:S02]  /*6750*/  @!P0 SYNCS.PHASECHK.TRANS64 P0, [R16+URZ], R15 ;  /* 0x0000000f100085a7 */ /* 0x000ea4000800007f */
[----:B--2---:R-:W-:Y:S05]  /*6760*/  @!P0 BRA `(.L_x_26) ;  /* 0xfffffffc00ec8947 */ /* 0x004fea000383ffff */
[----:B------:R-:W-:Y:S05]  /*6770*/  BRA `(.L_x_25) ;  /* 0xffffffb400b87947 */ /* 0x000fea000383ffff */
.L_x_34:
[----:B0-----:R-:W-:-:S04]  /*6780*/  IMAD.U32 R15, RZ, RZ, UR11 ;  /* 0x0000000bff0f7e24 */ /* 0x001fc8000f8e00ff */
[----:B------:R0:W1:Y:S03]  /*6790*/  SYNCS.PHASECHK.TRANS64.TRYWAIT P0, [R15+URZ+0x8], R14 ;  /* 0x0000080e0f0075a7 */ /* 0x000066000800017f */
[----:B-1----:R-:W-:Y:S05]  /*67a0*/  @!P0 NANOSLEEP.SYNCS 0x989680 ;  /* 0x009896800000895d */ /* 0x002fea0003900000 */
[----:B------:R-:W1:Y:S02]  /*67b0*/  @!P0 SYNCS.PHASECHK.TRANS64 P0, [R15+URZ+0x8], R14 ;  /* 0x0000080e0f0085a7 */ /* 0x000e64000800007f */
[----:B-1----:R-:W-:Y:S05]  /*67c0*/  @!P0 BRA `(.L_x_34) ;  /* 0xfffffffc00ec8947 */ /* 0x002fea000383ffff */
[----:B------:R-:W-:Y:S05]  /*67d0*/  BRA `(.L_x_129) ;  /* 0xffffffc000207947 */ /* 0x000fea000383ffff */
.L_x_107:
[----:B------:R-:W-:Y:S01]  /*67e0*/  BSSY B1, `(.L_x_130) ;  /* 0x0000006000017945 */ /* 0x000fe20003800000 */
[----:B------:R-:W-:-:S07]  /*67f0*/  IMAD.MOV.U32 R10, RZ, RZ, -0x1 ;  /* 0xffffffffff0a7424 */ /* 0x000fce00078e00ff */
[----:B------:R-:W-:Y:S05]  /*6800*/  WARPSYNC.COLLECTIVE R10, `(.L_x_131) ;  /* 0x000000000a0c7348 */ /* 0x000fea0003c00000 */
[----:B------:R-:W-:Y:S02]  /*6810*/  ELECT P1, UR62, PT ;  /* 0x00000000003e782f */ /* 0x000fe40003820000 */
[----:B------:R-:W-:Y:S01]  /*6820*/  MOV R10, UR62 ;  /* 0x0000003e000a7c02 */ /* 0x000fe20008000f00 */
[----:B------:R-:W-:Y:S10]  /*6830*/  ENDCOLLECTIVE ;  /* 0x000000000000791b */ /* 0x000ff40003800000 */
.L_x_131:
[----:B------:R-:W-:Y:S05]  /*6840*/  BSYNC B1 ;  /* 0x0000000000017941 */ /* 0x000fea0003800000 */
.L_x_130:
[----:B------:R-:W-:Y:S05]  /*6850*/  BRA `(.L_x_132) ;  /* 0xffffffec00f07947 */ /* 0x000fea000383ffff */
.L_x_110:
[----:B-1----:R1:W2:Y:S02]  /*6860*/  SYNCS.PHASECHK.TRANS64.TRYWAIT P1, [R19+URZ+0x28], R10 ;  /* 0x0000280a130075a7 */ /* 0x0022a4000802017f */
[----:B--2---:R-:W-:Y:S05]  /*6870*/  @!P1 NANOSLEEP.SYNCS 0x989680 ;  /* 0x009896800000995d */ /* 0x004fea0003900000 */
[----:B------:R-:W2:Y:S02]  /*6880*/  @!P1 SYNCS.PHASECHK.TRANS64 P1, [R19+URZ+0x28], R10 ;  /* 0x0000280a130095a7 */ /* 0x000ea4000802007f */
[----:B--2---:R-:W-:Y:S05]  /*6890*/  @!P1 BRA `(.L_x_110) ;  /* 0xfffffffc00f09947 */ /* 0x004fea000383ffff */
[----:B------:R-:W-:Y:S05]  /*68a0*/  BRA `(.L_x_133) ;  /* 0xfffffff000247947 */ /* 0x000fea000383ffff */
.L_x_119:
[----:B------:R-:W-:Y:S01]  /*68b0*/  BSSY B0, `(.L_x_134) ;  /* 0x0000006000007945 */ /* 0x000fe20003800000 */
[----:B------:R-:W-:-:S07]  /*68c0*/  IMAD.MOV.U32 R10, RZ, RZ, -0x1 ;  /* 0xffffffffff0a7424 */ /* 0x000fce00078e00ff */
[----:B------:R-:W-:Y:S05]  /*68d0*/  WARPSYNC.COLLECTIVE R10, `(.L_x_135) ;  /* 0x000000000a0c7348 */ /* 0x000fea0003c00000 */
[----:B------:R-:W-:Y:S02]  /*68e0*/  ELECT P1, UR62, PT ;  /* 0x00000000003e782f */ /* 0x000fe40003820000 */
[----:B------:R-:W-:Y:S01]  /*68f0*/  MOV R10, UR62 ;  /* 0x0000003e000a7c02 */ /* 0x000fe20008000f00 */
[----:B------:R-:W-:Y:S10]  /*6900*/  ENDCOLLECTIVE ;  /* 0x000000000000791b */ /* 0x000ff40003800000 */
.L_x_135:
[----:B------:R-:W-:Y:S05]  /*6910*/  BSYNC B0 ;  /* 0x0000000000007941 */ /* 0x000fea0003800000 */
.L_x_134:
[----:B------:R-:W-:Y:S01]  /*6920*/  PLOP3.LUT P0, PT, P1, PT, PT, 0x80, 0x0 ;  /* 0x000000000000781c */ /* 0x000fe20000f0f070 */
[----:B------:R-:W-:-:S12]  /*6930*/  BRA `(.L_x_136) ;  /* 0xfffffff800707947 */ /* 0x000fd8000383ffff */
.L_x_123:
[----:B0-----:R0:W1:Y:S02]  /*6940*/  SYNCS.PHASECHK.TRANS64.TRYWAIT P0, [R5+URZ], R2 ;  /* 0x00000002050075a7 */ /* 0x001064000800017f */
[----:B-1----:R-:W-:Y:S05]  /*6950*/  @!P0 NANOSLEEP.SYNCS 0x989680 ;  /* 0x009896800000895d */ /* 0x002fea0003900000 */
[----:B------:R-:W1:Y:S02]  /*6960*/  @!P0 SYNCS.PHASECHK.TRANS64 P0, [R5+URZ], R2 ;  /* 0x00000002050085a7 */ /* 0x000e64000800007f */
[----:B-1----:R-:W-:Y:S05]  /*6970*/  @!P0 BRA `(.L_x_123) ;  /* 0xfffffffc00f08947 */ /* 0x002fea000383ffff */
[----:B------:R-:W-:Y:S05]  /*6980*/  BRA `(.L_x_137) ;  /* 0xfffffff800b07947 */ /* 0x000fea000383ffff */
.L_x_124:
[----:B0-----:R0:W1:Y:S02]  /*6990*/  SYNCS.PHASECHK.TRANS64.TRYWAIT P0, [R7+URZ], R4 ;  /* 0x00000004070075a7 */ /* 0x001064000800017f */
[----:B-1----:R-:W-:Y:S05]  /*69a0*/  @!P0 NANOSLEEP.SYNCS 0x989680 ;  /* 0x009896800000895d */ /* 0x002fea0003900000 */
[----:B------:R-:W1:Y:S02]  /*69b0*/  @!P0 SYNCS.PHASECHK.TRANS64 P0, [R7+URZ], R4 ;  /* 0x00000004070085a7 */ /* 0x000e64000800007f */
[----:B-1----:R-:W-:Y:S05]  /*69c0*/  @!P0 BRA `(.L_x_124) ;  /* 0xfffffffc00f08947 */ /* 0x002fea000383ffff */
[----:B------:R-:W-:Y:S05]  /*69d0*/  BRA `(.L_x_138) ;  /* 0xfffffff800c07947 */ /* 0x000fea000383ffff */
.L_x_125:
[----:B0-----:R0:W1:Y:S02]  /*69e0*/  SYNCS.PHASECHK.TRANS64.TRYWAIT P0, [R8+URZ], R5 ;  /* 0x00000005080075a7 */ /* 0x001064000800017f */
[----:B-1----:R-:W-:Y:S05]  /*69f0*/  @!P0 NANOSLEEP.SYNCS 0x989680 ;  /* 0x009896800000895d */ /* 0x002fea0003900000 */
[----:B------:R-:W1:Y:S02]  /*6a00*/  @!P0 SYNCS.PHASECHK.TRANS64 P0, [R8+URZ], R5 ;  /* 0x00000005080085a7 */ /* 0x000e64000800007f */
[----:B-1----:R-:W-:Y:S05]  /*6a10*/  @!P0 BRA `(.L_x_125) ;  /* 0xfffffffc00f08947 */ /* 0x002fea000383ffff */
[----:B------:R-:W-:Y:S05]  /*6a20*/  BRA `(.L_x_139) ;  /* 0xfffffff800d07947 */ /* 0x000fea000383ffff */
.L_x_126:
[----:B-1----:R1:W2:Y:S02]  /*6a30*/  SYNCS.PHASECHK.TRANS64.TRYWAIT P0, [R11+URZ], R6 ;  /* 0x000000060b0075a7 */ /* 0x0022a4000800017f */
[----:B--2---:R-:W-:Y:S05]  /*6a40*/  @!P0 NANOSLEEP.SYNCS 0x989680 ;  /* 0x009896800000895d */ /* 0x004fea0003900000 */
[----:B------:R-:W2:Y:S02]  /*6a50*/  @!P0 SYNCS.PHASECHK.TRANS64 P0, [R11+URZ], R6 ;  /* 0x000000060b0085a7 */ /* 0x000ea4000800007f */
[----:B--2---:R-:W-:Y:S05]  /*6a60*/  @!P0 BRA `(.L_x_126) ;  /* 0xfffffffc00f08947 */ /* 0x004fea000383ffff */
[----:B------:R-:W-:Y:S05]  /*6a70*/  BRA `(.L_x_140) ;  /* 0xfffffff800d87947 */ /* 0x000fea000383ffff */
.L_x_141:
[----:B------:R-:W-:-:S00]  /*6a80*/  BRA `(.L_x_141) ;  /* 0xfffffffc00fc7947 */ /* 0x000fc0000383ffff */
[----:B------:R-:W-:-:S00]  /*6a90*/  NOP ;  /* 0x0000000000007918 */ /* 0x000fc00000000000 */
        /* <DEDUP_REMOVED lines=14> */
.L_x_142:


//--------------------- .nv.shared._ZN7cutlass13device_kernelINS_4gemm6kernel13GemmUniversalIN4cute5tupleIJiiiiEEENS1_10collective13CollectiveMmaINS1_37MainloopSm90TmaGmmaWarpSpecializedFP8ILi5ENS5_IJNS4_1CILi1EEESB_SB_EEENS1_32KernelTmaWarpSpecializedPingpongEEENS5_IJNSA_ILi64EEESF_NSA_ILi128EEEEEENS_12float_e4m3_tENS5_IJlSB_lEEESI_SJ_NS4_8TiledMMAINS4_8MMA_AtomIJNS4_4SM904GMMA30MMA_64x64x32_F32E4M3E4M3_SS_TNILNSN_7ScaleInE1ELSP_1EEEEEENS4_6LayoutISC_NS5_IJNSA_ILi0EEEST_ST_EEEEENS5_IJNS4_10UnderscoreESW_SW_EEEEENS4_13SM90_TMA_LOADENS4_14ComposedLayoutINS4_7SwizzleILi3ELi4ELi3EEENS4_18smem_ptr_flag_bitsILi8EEENSS_INS5_IJNSA_ILi8EEESG_EEENS5_IJSG_SB_EEEEEEEvNS4_8identityESZ_S19_vS1A_EENS_8epilogue10collective6detail29Sm90TmaWarpSpecializedAdapterINS1D_15DefaultEpilogueISI_SJ_SJ_NS1C_6thread17LinearCombinationISI_Li1EffLNS1H_9ScaleType4KindE0ELNS_15FloatRoundStyleE2ESI_EENS1_15EpilogueDefaultEEEEEvvEEEEvNT_6ParamsE --------------------------
	.section	.nv.shared._ZN7cutlass13device_kernelINS_4gemm6kernel13GemmUniversalIN4cute5tupleIJiiiiEEENS1_10collective13CollectiveMmaINS1_37MainloopSm90TmaGmmaWarpSpecializedFP8ILi5ENS5_IJNS4_1CILi1EEESB_SB_EEENS1_32KernelTmaWarpSpecializedPingpongEEENS5_IJNSA_ILi64EEESF_NSA_ILi128EEEEEENS_12float_e4m3_tENS5_IJlSB_lEEESI_SJ_NS4_8TiledMMAINS4_8MMA_AtomIJNS4_4SM904GMMA30MMA_64x64x32_F32E4M3E4M3_SS_TNILNSN_7ScaleInE1ELSP_1EEEEEENS4_6LayoutISC_NS5_IJNSA_ILi0EEEST_ST_EEEEENS5_IJNS4_10UnderscoreESW_SW_EEEEENS4_13SM90_TMA_LOADENS4_14ComposedLayoutINS4_7SwizzleILi3ELi4ELi3EEENS4_18smem_ptr_flag_bitsILi8EEENSS_INS5_IJNSA_ILi8EEESG_EEENS5_IJSG_SB_EEEEEEEvNS4_8identityESZ_S19_vS1A_EENS_8epilogue10collective6detail29Sm90TmaWarpSpecializedAdapterINS1D_15DefaultEpilogueISI_SJ_SJ_NS1C_6thread17LinearCombinationISI_Li1EffLNS1H_9ScaleType4KindE0ELNS_15FloatRoundStyleE2ESI_EENS1_15EpilogueDefaultEEEEEvvEEEEvNT_6ParamsE,"aw",@nobits
	.sectionflags	@""
	.align	16
	.zero		1024


//--------------------- .nv.shared.reserved.0     --------------------------
	.section	.nv.shared.reserved.0,"aw",@nobits
	.weak		__nv_reservedSMEM_offset_0_alias
	.size		__nv_reservedSMEM_offset_0_alias, 0, 0
	.other		__nv_reservedSMEM_offset_0_alias,@"STO_CUDA_RESERVED_SHARED STV_DEFAULT"
__nv_reservedSMEM_offset_0_alias:
	.zero		0


//--------------------- .nv.global                --------------------------
	.section	.nv.global,"aw",@nobits
.nv.global:
	.type		_ZN39_INTERNAL_8b5697e6_4_k_cu_945fa09c_32324cute1_E,@object
	.size		_ZN39_INTERNAL_8b5697e6_4_k_cu_945fa09c_32324cute1_E,(_ZN39_INTERNAL_8b5697e6_4_k_cu_945fa09c_32324cuda3std3__45__cpo6cbeginE - _ZN39_INTERNAL_8b5697e6_4_k_cu_945fa09c_32324cute1_E)
_ZN39_INTERNAL_8b5697e6_4_k_cu_945fa09c_32324cute1_E:
	.zero		1
	.type		_ZN39_INTERNAL_8b5697e6_4_k_cu_945fa09c_32324cuda3std3__45__cpo6cbeginE,@object
	.size		_ZN39_INTERNAL_8b5697e6_4_k_cu_945fa09c_32324cuda3std3__45__cpo6cbeginE,(_ZN39_INTERNAL_8b5697e6_4_k_cu_945fa09c_32324cuda3std3__48in_placeE - _ZN39_INTERNAL_8b5697e6_4_k_cu_945fa09c_32324cuda3std3__45__cpo6cbeginE)
_ZN39_INTERNAL_8b5697e6_4_k_cu_945fa09c_32324cuda3std3__45__cpo6cbeginE:
	.zero		1
	.type		_ZN39_INTERNAL_8b5697e6_4_k_cu_945fa09c_32324cuda3std3__48in_placeE,@object
	.size		_ZN39_INTERNAL_8b5697e6_4_k_cu_945fa09c_32324cuda3std3__48in_placeE,(_ZN39_INTERNAL_8b5697e6_4_k_cu_945fa09c_32324cuda3std6ranges3__45__cpo9iter_moveE - _ZN39_INTERNAL_8b5697e6_4_k_cu_945fa09c_32324cuda3std3__48in_placeE)
_ZN39_INTERNAL_8b5697e6_4_k_cu_945fa09c_32324cuda3std3__48in_placeE:
	.zero		1
	.type		_ZN39_INTERNAL_8b5697e6_4_k_cu_945fa09c_32324cuda3std6ranges3__45__cpo9iter_moveE,@object
	.size		_ZN39_INTERNAL_8b5697e6_4_k_cu_945fa09c_32324cuda3std6ranges3__45__cpo9iter_moveE,(_ZN39_INTERNAL_8b5697e6_4_k_cu_945fa09c_32324cuda3std3__45__cpo5beginE - _ZN39_INTERNAL_8b5697e6_4_k_cu_945fa09c_32324cuda3std6ranges3__45__cpo9iter_moveE)
_ZN39_INTERNAL_8b5697e6_4_k_cu_945fa09c_32324cuda3std6ranges3__45__cpo9iter_moveE:
	.zero		1
	.type		_ZN39_INTERNAL_8b5697e6_4_k_cu_945fa09c_32324cuda3std3__45__cpo5beginE,@object
	.size		_ZN39_INTERNAL_8b5697e6_4_k_cu_945fa09c_32324cuda3std3__45__cpo5beginE,(_ZN39_INTERNAL_8b5697e6_4_k_cu_945fa09c_32324cuda3std3__441_GLOBAL__N__8b5697e6_4_k_cu_945fa09c_32326ignoreE - _ZN39_INTERNAL_8b5697e6_4_k_cu_945fa09c_32324cuda3std3__45__cpo5beginE)
_ZN39_INTERNAL_8b5697e6_4_k_cu_945fa09c_32324cuda3std3__45__cpo5beginE:
	.zero		1
	.type		_ZN39_INTERNAL_8b5697e6_4_k_cu_945fa09c_32324cuda3std3__441_GLOBAL__N__8b5697e6_4_k_cu_945fa09c_32326ignoreE,@object
	.size		_ZN39_INTERNAL_8b5697e6_4_k_cu_945fa09c_32324cuda3std3__441_GLOBAL__N__8b5697e6_4_k_cu_945fa09c_32326ignoreE,(_ZN39_INTERNAL_8b5697e6_4_k_cu_945fa09c_32324cute7productE - _ZN39_INTERNAL_8b5697e6_4_k_cu_945fa09c_32324cuda3std3__441_GLOBAL__N__8b5697e6_4_k_cu_945fa09c_32326ignoreE)
_ZN39_INTERNAL_8b5697e6_4_k_cu_945fa09c_32324cuda3std3__441_GLOBAL__N__8b5697e6_4_k_cu_945fa09c_32326ignoreE:
	.zero		1
	.type		_ZN39_INTERNAL_8b5697e6_4_k_cu_945fa09c_32324cute7productE,@object
	.size		_ZN39_INTERNAL_8b5697e6_4_k_cu_945fa09c_32324cute7productE,(_ZN39_INTERNAL_8b5697e6_4_k_cu_945fa09c_32324cuda3std3__45__cpo3endE - _ZN39_INTERNAL_8b5697e6_4_k_cu_945fa09c_32324cute7productE)
_ZN39_INTERNAL_8b5697e6_4_k_cu_945fa09c_32324cute7productE:
	.zero		1
	.type		_ZN39_INTERNAL_8b5697e6_4_k_cu_945fa09c_32324cuda3std3__45__cpo3endE,@object
	.size		_ZN39_INTERNAL_8b5697e6_4_k_cu_945fa09c_32324cuda3std3__45__cpo3endE,(_ZN39_INTERNAL_8b5697e6_4_k_cu_945fa09c_32324cuda3std3__419piecewise_constructE - _ZN39_INTERNAL_8b5697e6_4_k_cu_945fa09c_32324cuda3std3__45__cpo3endE)
_ZN39_INTERNAL_8b5697e6_4_k_cu_945fa09c_32324cuda3std3__45__cpo3endE:
	.zero		1
	.type		_ZN39_INTERNAL_8b5697e6_4_k_cu_945fa09c_32324cuda3std3__419piecewise_constructE,@object
	.size		_ZN39_INTERNAL_8b5697e6_4_k_cu_945fa09c_32324cuda3std3__419piecewise_constructE,(_ZN39_INTERNAL_8b5697e6_4_k_cu_945fa09c_32324cuda3std3__45__cpo4cendE - _ZN39_INTERNAL_8b5697e6_4_k_cu_945fa09c_32324cuda3std3__419piecewise_constructE)
_ZN39_INTERNAL_8b5697e6_4_k_cu_945fa09c_32324cuda3std3__419piecewise_constructE:
	.zero		1
	.type		_ZN39_INTERNAL_8b5697e6_4_k_cu_945fa09c_32324cuda3std3__45__cpo4cendE,@object
	.size		_ZN39_INTERNAL_8b5697e6_4_k_cu_945fa09c_32324cuda3std3__45__cpo4cendE,(_ZN39_INTERNAL_8b5697e6_4_k_cu_945fa09c_32324cuda3std6ranges3__45__cpo4swapE - _ZN39_INTERNAL_8b5697e6_4_k_cu_945fa09c_32324cuda3std3__45__cpo4cendE)
_ZN39_INTERNAL_8b5697e6_4_k_cu_945fa09c_32324cuda3std3__45__cpo4cendE:
	.zero		1
	.type		_ZN39_INTERNAL_8b5697e6_4_k_cu_945fa09c_32324cuda3std6ranges3__45__cpo4swapE,@object
	.size		_ZN39_INTERNAL_8b5697e6_4_k_cu_945fa09c_32324cuda3std6ranges3__45__cpo4swapE,(.L_7 - _ZN39_INTERNAL_8b5697e6_4_k_cu_945fa09c_32324cuda3std6ranges3__45__cpo4swapE)
_ZN39_INTERNAL_8b5697e6_4_k_cu_945fa09c_32324cuda3std6ranges3__45__cpo4swapE:
	.zero		1
.L_7:


//--------------------- .nv.constant0._ZN7cutlass13device_kernelINS_4gemm6kernel13GemmUniversalIN4cute5tupleIJiiiiEEENS1_10collective13CollectiveMmaINS1_37MainloopSm90TmaGmmaWarpSpecializedFP8ILi5ENS5_IJNS4_1CILi1EEESB_SB_EEENS1_32KernelTmaWarpSpecializedPingpongEEENS5_IJNSA_ILi64EEESF_NSA_ILi128EEEEEENS_12float_e4m3_tENS5_IJlSB_lEEESI_SJ_NS4_8TiledMMAINS4_8MMA_AtomIJNS4_4SM904GMMA30MMA_64x64x32_F32E4M3E4M3_SS_TNILNSN_7ScaleInE1ELSP_1EEEEEENS4_6LayoutISC_NS5_IJNSA_ILi0EEEST_ST_EEEEENS5_IJNS4_10UnderscoreESW_SW_EEEEENS4_13SM90_TMA_LOADENS4_14ComposedLayoutINS4_7SwizzleILi3ELi4ELi3EEENS4_18smem_ptr_flag_bitsILi8EEENSS_INS5_IJNSA_ILi8EEESG_EEENS5_IJSG_SB_EEEEEEEvNS4_8identityESZ_S19_vS1A_EENS_8epilogue10collective6detail29Sm90TmaWarpSpecializedAdapterINS1D_15DefaultEpilogueISI_SJ_SJ_NS1C_6thread17LinearCombinationISI_Li1EffLNS1H_9ScaleType4KindE0ELNS_15FloatRoundStyleE2ESI_EENS1_15EpilogueDefaultEEEEEvvEEEEvNT_6ParamsE --------------------------
	.section	.nv.constant0._ZN7cutlass13device_kernelINS_4gemm6kernel13GemmUniversalIN4cute5tupleIJiiiiEEENS1_10collective13CollectiveMmaINS1_37MainloopSm90TmaGmmaWarpSpecializedFP8ILi5ENS5_IJNS4_1CILi1EEESB_SB_EEENS1_32KernelTmaWarpSpecializedPingpongEEENS5_IJNSA_ILi64EEESF_NSA_ILi128EEEEEENS_12float_e4m3_tENS5_IJlSB_lEEESI_SJ_NS4_8TiledMMAINS4_8MMA_AtomIJNS4_4SM904GMMA30MMA_64x64x32_F32E4M3E4M3_SS_TNILNSN_7ScaleInE1ELSP_1EEEEEENS4_6LayoutISC_NS5_IJNSA_ILi0EEEST_ST_EEEEENS5_IJNS4_10UnderscoreESW_SW_EEEEENS4_13SM90_TMA_LOADENS4_14ComposedLayoutINS4_7SwizzleILi3ELi4ELi3EEENS4_18smem_ptr_flag_bitsILi8EEENSS_INS5_IJNSA_ILi8EEESG_EEENS5_IJSG_SB_EEEEEEEvNS4_8identityESZ_S19_vS1A_EENS_8epilogue10collective6detail29Sm90TmaWarpSpecializedAdapterINS1D_15DefaultEpilogueISI_SJ_SJ_NS1C_6thread17LinearCombinationISI_Li1EffLNS1H_9ScaleType4KindE0ELNS_15FloatRoundStyleE2ESI_EENS1_15EpilogueDefaultEEEEEvvEEEEvNT_6ParamsE,"a",@progbits
	.sectionflags	@""
	.align	4
.nv.constant0._ZN7cutlass13device_kernelINS_4gemm6kernel13GemmUniversalIN4cute5tupleIJiiiiEEENS1_10collective13CollectiveMmaINS1_37MainloopSm90TmaGmmaWarpSpecializedFP8ILi5ENS5_IJNS4_1CILi1EEESB_SB_EEENS1_32KernelTmaWarpSpecializedPingpongEEENS5_IJNSA_ILi64EEESF_NSA_ILi128EEEEEENS_12float_e4m3_tENS5_IJlSB_lEEESI_SJ_NS4_8TiledMMAINS4_8MMA_AtomIJNS4_4SM904GMMA30MMA_64x64x32_F32E4M3E4M3_SS_TNILNSN_7ScaleInE1ELSP_1EEEEEENS4_6LayoutISC_NS5_IJNSA_ILi0EEEST_ST_EEEEENS5_IJNS4_10UnderscoreESW_SW_EEEEENS4_13SM90_TMA_LOADENS4_14ComposedLayoutINS4_7SwizzleILi3ELi4ELi3EEENS4_18smem_ptr_flag_bitsILi8EEENSS_INS5_IJNSA_ILi8EEESG_EEENS5_IJSG_SB_EEEEEEEvNS4_8identityESZ_S19_vS1A_EENS_8epilogue10collective6detail29Sm90TmaWarpSpecializedAdapterINS1D_15DefaultEpilogueISI_SJ_SJ_NS1C_6thread17LinearCombinationISI_Li1EffLNS1H_9ScaleType4KindE0ELNS_15FloatRoundStyleE2ESI_EENS1_15EpilogueDefaultEEEEEvvEEEEvNT_6ParamsE:
	.zero		1664


//--------------------- SYMBOLS --------------------------

	.type		.nv.reservedSmem.offset0,@object
	.size		.nv.reservedSmem.offset0,0x4
